	.target	sm_90a

	.elftype	@"ET_EXEC"


//--------------------- .note.nv.tkinfo           --------------------------
	.section	.note.nv.tkinfo,"",@"SHT_NOTE"
	.sectionflags	@"SHF_NOTE_NV_TKINFO"
	.tkinfo
        /*0018*/ 	.word	0x00000002
        /*0030*/ 	.string	""
        /*0030*/ 	.string	"ptxas"
        /*0030*/ 	.string	"Cuda compilation tools, release 13.0, V13.0.88"
        /*0030*/ 	.string	"Build cuda_13.0.r13.0/compiler.36424714_0"
        /*0030*/ 	.string	"-arch sm_90a -m 64 "



//--------------------- .note.nv.cuinfo           --------------------------
	.section	.note.nv.cuinfo,"",@"SHT_NOTE"
	.sectionflags	@"SHF_NOTE_NV_CUINFO"
        /*0018*/ 	.short	0x0002
        /*001a*/ 	.short	0x005a
        /*001c*/ 	.short	0x0082
	.zero		2


//--------------------- .nv.info                  --------------------------
	.section	.nv.info,"",@"SHT_CUDA_INFO"
	.align	4


	//----- nvinfo : EIATTR_REGCOUNT
	.align		4
        /*0000*/ 	.byte	0x04, 0x2f
        /*0002*/ 	.short	(.L_15 - .L_14)
	.align		4
.L_14:
        /*0004*/ 	.word	index@(_ZN7cutlass13device_kernelINS_4gemm6kernel13GemmUniversalIN4cute5tupleIJiiiiEEENS1_10collective13CollectiveMmaINS1_34MainloopSm90TmaGmmaWarpSpecializedILi3ENS5_IJNS4_1CILi2EEENSA_ILi1EEESC_EEENS1_32KernelTmaWarpSpecializedPingpongEEENS5_IJNSA_ILi64EEENSA_ILi128EEESG_EEEaNS5_IJlSC_lEEEaSJ_NS4_8TiledMMAINS4_8MMA_AtomIJNS4_4SM904GMMA27MMA_64x128x32_S32S8S8_SS_TNEEEENS4_6LayoutINS5_IJSC_SC_SC_EEENS5_IJNSA_ILi0EEESS_SS_EEEEENS5_IJNS4_10UnderscoreESV_SV_EEEEENS4_13SM90_TMA_LOADENS4_14ComposedLayoutINS4_7SwizzleILi2ELi4ELi3EEENS4_18smem_ptr_flag_bitsILi8EEENSQ_INS5_IJNSA_ILi8EEESG_EEENS5_IJSG_SC_EEEEEEEvNS4_8identityENS4_23SM90_TMA_LOAD_MULTICASTES18_vS19_EENS_8epilogue10collective6detail29Sm90TmaWarpSpecializedAdapterINS1D_15DefaultEpilogueIaSJ_SJ_NS1C_6thread17LinearCombinationIaLi1EiiLNS1H_9ScaleType4KindE0ELNS_15FloatRoundStyleE2EaEENS1_15EpilogueDefaultEEEEEvvEEEEvNT_6ParamsE)
        /*0008*/ 	.word	0x000000a8


	//----- nvinfo : EIATTR_FRAME_SIZE
	.align		4
.L_15:
        /*000c*/ 	.byte	0x04, 0x11
        /*000e*/ 	.short	(.L_17 - .L_16)
	.align		4
.L_16:
        /*0010*/ 	.word	index@(_ZN7cutlass13device_kernelINS_4gemm6kernel13GemmUniversalIN4cute5tupleIJiiiiEEENS1_10collective13CollectiveMmaINS1_34MainloopSm90TmaGmmaWarpSpecializedILi3ENS5_IJNS4_1CILi2EEENSA_ILi1EEESC_EEENS1_32KernelTmaWarpSpecializedPingpongEEENS5_IJNSA_ILi64EEENSA_ILi128EEESG_EEEaNS5_IJlSC_lEEEaSJ_NS4_8TiledMMAINS4_8MMA_AtomIJNS4_4SM904GMMA27MMA_64x128x32_S32S8S8_SS_TNEEEENS4_6LayoutINS5_IJSC_SC_SC_EEENS5_IJNSA_ILi0EEESS_SS_EEEEENS5_IJNS4_10UnderscoreESV_SV_EEEEENS4_13SM90_TMA_LOADENS4_14ComposedLayoutINS4_7SwizzleILi2ELi4ELi3EEENS4_18smem_ptr_flag_bitsILi8EEENSQ_INS5_IJNSA_ILi8EEESG_EEENS5_IJSG_SC_EEEEEEEvNS4_8identityENS4_23SM90_TMA_LOAD_MULTICASTES18_vS19_EENS_8epilogue10collective6detail29Sm90TmaWarpSpecializedAdapterINS1D_15DefaultEpilogueIaSJ_SJ_NS1C_6thread17LinearCombinationIaLi1EiiLNS1H_9ScaleType4KindE0ELNS_15FloatRoundStyleE2EaEENS1_15EpilogueDefaultEEEEEvvEEEEvNT_6ParamsE)
        /*0014*/ 	.word	0x00000008


	//----- nvinfo : EIATTR_MIN_STACK_SIZE
	.align		4
.L_17:
        /*0018*/ 	.byte	0x04, 0x12
        /*001a*/ 	.short	(.L_19 - .L_18)
	.align		4
.L_18:
        /*001c*/ 	.word	index@(_ZN7cutlass13device_kernelINS_4gemm6kernel13GemmUniversalIN4cute5tupleIJiiiiEEENS1_10collective13CollectiveMmaINS1_34MainloopSm90TmaGmmaWarpSpecializedILi3ENS5_IJNS4_1CILi2EEENSA_ILi1EEESC_EEENS1_32KernelTmaWarpSpecializedPingpongEEENS5_IJNSA_ILi64EEENSA_ILi128EEESG_EEEaNS5_IJlSC_lEEEaSJ_NS4_8TiledMMAINS4_8MMA_AtomIJNS4_4SM904GMMA27MMA_64x128x32_S32S8S8_SS_TNEEEENS4_6LayoutINS5_IJSC_SC_SC_EEENS5_IJNSA_ILi0EEESS_SS_EEEEENS5_IJNS4_10UnderscoreESV_SV_EEEEENS4_13SM90_TMA_LOADENS4_14ComposedLayoutINS4_7SwizzleILi2ELi4ELi3EEENS4_18smem_ptr_flag_bitsILi8EEENSQ_INS5_IJNSA_ILi8EEESG_EEENS5_IJSG_SC_EEEEEEEvNS4_8identityENS4_23SM90_TMA_LOAD_MULTICASTES18_vS19_EENS_8epilogue10collective6detail29Sm90TmaWarpSpecializedAdapterINS1D_15DefaultEpilogueIaSJ_SJ_NS1C_6thread17LinearCombinationIaLi1EiiLNS1H_9ScaleType4KindE0ELNS_15FloatRoundStyleE2EaEENS1_15EpilogueDefaultEEEEEvvEEEEvNT_6ParamsE)
        /*0020*/ 	.word	0x00000008
.L_19:


//--------------------- .nv.compat                --------------------------
	.section	.nv.compat,"",@"SHT_CUDA_COMPAT_INFO"
	.align	4
        /*0000*/ 	.byte	0x02, 0x09, 0x01, 0x00, 0x02, 0x02, 0x04, 0x00, 0x02, 0x05, 0x05, 0x00, 0x03, 0x07, 0x01, 0x01
        /*0010*/ 	.byte	0x02, 0x03, 0x01, 0x00, 0x02, 0x06, 0x01, 0x00, 0x04, 0x0b, 0x08, 0x00, 0x00, 0x00, 0x00, 0x00
        /*0020*/ 	.byte	0x00, 0x00, 0x00, 0x00


//--------------------- .nv.info._ZN7cutlass13device_kernelINS_4gemm6kernel13GemmUniversalIN4cute5tupleIJiiiiEEENS1_10collective13CollectiveMmaINS1_34MainloopSm90TmaGmmaWarpSpecializedILi3ENS5_IJNS4_1CILi2EEENSA_ILi1EEESC_EEENS1_32KernelTmaWarpSpecializedPingpongEEENS5_IJNSA_ILi64EEENSA_ILi128EEESG_EEEaNS5_IJlSC_lEEEaSJ_NS4_8TiledMMAINS4_8MMA_AtomIJNS4_4SM904GMMA27MMA_64x128x32_S32S8S8_SS_TNEEEENS4_6LayoutINS5_IJSC_SC_SC_EEENS5_IJNSA_ILi0EEESS_SS_EEEEENS5_IJNS4_10UnderscoreESV_SV_EEEEENS4_13SM90_TMA_LOADENS4_14ComposedLayoutINS4_7SwizzleILi2ELi4ELi3EEENS4_18smem_ptr_flag_bitsILi8EEENSQ_INS5_IJNSA_ILi8EEESG_EEENS5_IJSG_SC_EEEEEEEvNS4_8identityENS4_23SM90_TMA_LOAD_MULTICASTES18_vS19_EENS_8epilogue10collective6detail29Sm90TmaWarpSpecializedAdapterINS1D_15DefaultEpilogueIaSJ_SJ_NS1C_6thread17LinearCombinationIaLi1EiiLNS1H_9ScaleType4KindE0ELNS_15FloatRoundStyleE2EaEENS1_15EpilogueDefaultEEEEEvvEEEEvNT_6ParamsE --------------------------
	.section	.nv.info._ZN7cutlass13device_kernelINS_4gemm6kernel13GemmUniversalIN4cute5tupleIJiiiiEEENS1_10collective13CollectiveMmaINS1_34MainloopSm90TmaGmmaWarpSpecializedILi3ENS5_IJNS4_1CILi2EEENSA_ILi1EEESC_EEENS1_32KernelTmaWarpSpecializedPingpongEEENS5_IJNSA_ILi64EEENSA_ILi128EEESG_EEEaNS5_IJlSC_lEEEaSJ_NS4_8TiledMMAINS4_8MMA_AtomIJNS4_4SM904GMMA27MMA_64x128x32_S32S8S8_SS_TNEEEENS4_6LayoutINS5_IJSC_SC_SC_EEENS5_IJNSA_ILi0EEESS_SS_EEEEENS5_IJNS4_10UnderscoreESV_SV_EEEEENS4_13SM90_TMA_LOADENS4_14ComposedLayoutINS4_7SwizzleILi2ELi4ELi3EEENS4_18smem_ptr_flag_bitsILi8EEENSQ_INS5_IJNSA_ILi8EEESG_EEENS5_IJSG_SC_EEEEEEEvNS4_8identityENS4_23SM90_TMA_LOAD_MULTICASTES18_vS19_EENS_8epilogue10collective6detail29Sm90TmaWarpSpecializedAdapterINS1D_15DefaultEpilogueIaSJ_SJ_NS1C_6thread17LinearCombinationIaLi1EiiLNS1H_9ScaleType4KindE0ELNS_15FloatRoundStyleE2EaEENS1_15EpilogueDefaultEEEEEvvEEEEvNT_6ParamsE,"",@"SHT_CUDA_INFO"
	.sectionflags	@""
	.align	4


	//----- nvinfo : EIATTR_CUDA_API_VERSION
	.align		4
        /*0000*/ 	.byte	0x04, 0x37
        /*0002*/ 	.short	(.L_21 - .L_20)
.L_20:
        /*0004*/ 	.word	0x00000082


	//----- nvinfo : EIATTR_KPARAM_INFO
	.align		4
.L_21:
        /*0008*/ 	.byte	0x04, 0x17
        /*000a*/ 	.short	(.L_23 - .L_22)
.L_22:
        /*000c*/ 	.word	0x00000000
        /*0010*/ 	.short	0x0000
        /*0012*/ 	.short	0x0070
        /*0014*/ 	.byte	0x00, 0xf0, 0x01, 0x10


	//----- nvinfo : EIATTR_SPARSE_MMA_MASK
	.align		4
.L_23:
        /*0018*/ 	.byte	0x03, 0x50
        /*001a*/ 	.short	0x0000


	//----- nvinfo : EIATTR_MAXREG_COUNT
	.align		4
        /*001c*/ 	.byte	0x03, 0x1b
        /*001e*/ 	.short	0x00a8


	//----- nvinfo : EIATTR_NUM_BARRIERS
	.align		4
        /*0020*/ 	.byte	0x02, 0x4c
        /*0022*/ 	.byte	0x01
	.zero		1


	//----- nvinfo : EIATTR_EXTERNS
	.align		4
        /*0024*/ 	.byte	0x04, 0x0f
        /*0026*/ 	.short	(.L_25 - .L_24)


	//   ....[0]....
	.align		4
.L_24:
        /*0028*/ 	.word	index@(__assertfail)


	//----- nvinfo : EIATTR_ANNOTATIONS
	.align		4
.L_25:
        /*002c*/ 	.byte	0x04, 0x55
        /*002e*/ 	.short	(.L_27 - .L_26)


	//   ....[0]....
.L_26:
        /*0030*/ 	.word	0x00000001
        /*0034*/ 	.byte	0x90, 0x0d, 0x00, 0x00, 0x01, 0x00, 0x00, 0x00, 0x80, 0x53, 0x00, 0x00, 0x01, 0x00, 0x00, 0x00
        /*0044*/ 	.byte	0x10, 0x60, 0x00, 0x00


	//----- nvinfo : EIATTR_MERCURY_ISA_VERSION
	.align		4
.L_27:
        /*0048*/ 	.byte	0x03, 0x5f
        /*004a*/ 	.short	0x0101


	//----- nvinfo : EIATTR_INT_WARP_WIDE_INSTR_OFFSETS
	.align		4
        /*004c*/ 	.byte	0x04, 0x31
        /*004e*/ 	.short	(.L_29 - .L_28)


	//   ....[0]....
.L_28:
        /*0050*/ 	.word	0x00000510


	//   ....[1]....
        /*0054*/ 	.word	0x00000540


	//   ....[2]....
        /*0058*/ 	.word	0x00000580


	//   ....[3]....
        /*005c*/ 	.word	0x000006b0


	//   ....[4]....
        /*0060*/ 	.word	0x000006c0


	//   ....[5]....
        /*0064*/ 	.word	0x000006d0


	//   ....[6]....
        /*0068*/ 	.word	0x00000770


	//   ....[7]....
        /*006c*/ 	.word	0x000007b0


	//   ....[8]....
        /*0070*/ 	.word	0x00001e00


	//----- nvinfo : EIATTR_COOP_GROUP_MASK_REGIDS
	.align		4
.L_29:
        /*0074*/ 	.byte	0x04, 0x29
        /*0076*/ 	.short	(.L_31 - .L_30)


	//   ....[0]....
.L_30:
        /*0078*/ 	.word	0xffffffff


	//   ....[1]....
        /*007c*/ 	.word	0xffffffff


	//   ....[2]....
        /*0080*/ 	.word	0xffffffff


	//   ....[3]....
        /*0084*/ 	.word	0xffffffff


	//   ....[4]....
        /*0088*/ 	.word	0xffffffff


	//   ....[5]....
        /*008c*/ 	.word	0xffffffff


	//   ....[6]....
        /*0090*/ 	.word	0xffffffff


	//----- nvinfo : EIATTR_COOP_GROUP_INSTR_OFFSETS
	.align		4
.L_31:
        /*0094*/ 	.byte	0x04, 0x28
        /*0096*/ 	.short	(.L_33 - .L_32)


	//   ....[0]....
.L_32:
        /*0098*/ 	.word	0x00000070


	//   ....[1]....
        /*009c*/ 	.word	0x00000080


	//   ....[2]....
        /*00a0*/ 	.word	0x00000140


	//   ....[3]....
        /*00a4*/ 	.word	0x000002d0


	//   ....[4]....
        /*00a8*/ 	.word	0x00000310


	//   ....[5]....
        /*00ac*/ 	.word	0x000006f0


	//   ....[6]....
        /*00b0*/ 	.word	0x00000930


	//----- nvinfo : EIATTR_REG_RECONFIG
	.align		4
.L_33:
        /*00b4*/ 	.byte	0x01, 0x54
	.zero		2


	//----- nvinfo : EIATTR_SYSCALL_OFFSETS
	.align		4
        /*00b8*/ 	.byte	0x04, 0x46
        /*00ba*/ 	.short	(.L_35 - .L_34)


	//   ....[0]....
.L_34:
        /*00bc*/ 	.word	0x00001830


	//----- nvinfo : EIATTR_MBARRIER_INSTR_OFFSETS
	.align		4
.L_35:
        /*00c0*/ 	.byte	0x04, 0x39
        /*00c2*/ 	.short	(.L_37 - .L_36)


	//   ....[0]....
.L_36:
        /*00c4*/ 	.word	0x00000260
        /*00c8*/ 	.word	0x000000ff
        /*00cc*/ 	.word	0x00000000
        /*00d0*/ 	.short	0x0100
        /*00d2*/ 	.byte	0x08
	.zero		1


	//   ....[1]....
        /*00d4*/ 	.word	0x00000270
        /*00d8*/ 	.word	0x000000ff
        /*00dc*/ 	.word	0x00000018
        /*00e0*/ 	.short	0x0100
        /*00e2*/ 	.byte	0x08
	.zero		1


	//   ....[2]....
        /*00e4*/ 	.word	0x00000280
        /*00e8*/ 	.word	0x000000ff
        /*00ec*/ 	.word	0x00000008
        /*00f0*/ 	.short	0x0100
        /*00f2*/ 	.byte	0x08
	.zero		1


	//   ....[3]....
        /*00f4*/ 	.word	0x00000290
        /*00f8*/ 	.word	0x000000ff
        /*00fc*/ 	.word	0x00000020
        /*0100*/ 	.short	0x0100
        /*0102*/ 	.byte	0x08
	.zero		1


	//   ....[4]....
        /*0104*/ 	.word	0x000002a0
        /*0108*/ 	.word	0x000000ff
        /*010c*/ 	.word	0x00000010
        /*0110*/ 	.short	0x0100
        /*0112*/ 	.byte	0x08
	.zero		1


	//   ....[5]....
        /*0114*/ 	.word	0x000002b0
        /*0118*/ 	.word	0x000000ff
        /*011c*/ 	.word	0x00000028
        /*0120*/ 	.short	0x0100
        /*0122*/ 	.byte	0x08
	.zero		1


	//   ....[6]....
        /*0124*/ 	.word	0x000007e0
        /*0128*/ 	.word	0x000000ff
        /*012c*/ 	.word	0x00000060
        /*0130*/ 	.short	0x0100
        /*0132*/ 	.byte	0x08
	.zero		1


	//   ....[7]....
        /*0134*/ 	.word	0x00000870
        /*0138*/ 	.word	0x000000ff
        /*013c*/ 	.word	0x00000068
        /*0140*/ 	.short	0x0100
        /*0142*/ 	.byte	0x08
	.zero		1


	//   ....[8]....
        /*0144*/ 	.word	0x000008b0
        /*0148*/ 	.word	0x000000ff
        /*014c*/ 	.word	0x00000040
        /*0150*/ 	.short	0x0100
        /*0152*/ 	.byte	0x09
	.zero		1


	//   ....[9]....
        /*0154*/ 	.word	0x000008c0
        /*0158*/ 	.word	0x000000ff
        /*015c*/ 	.word	0x00000048
        /*0160*/ 	.short	0x0100
        /*0162*/ 	.byte	0x09
	.zero		1


	//   ....[10]....
        /*0164*/ 	.word	0x000008d0
        /*0168*/ 	.word	0x000000ff
        /*016c*/ 	.word	0x00000050
        /*0170*/ 	.short	0x0100
        /*0172*/ 	.byte	0x09
	.zero		1


	//   ....[11]....
        /*0174*/ 	.word	0x000008e0
        /*0178*/ 	.word	0x000000ff
        /*017c*/ 	.word	0x00000058
        /*0180*/ 	.short	0x0100
        /*0182*/ 	.byte	0x09
	.zero		1


	//   ....[12]....
        /*0184*/ 	.word	0x00001710
        /*0188*/ 	.word	0x0000005f
        /*018c*/ 	.word	0x00000000
        /*0190*/ 	.short	0x010a
        /*0192*/ 	.byte	0x2a
	.zero		1


	//   ....[13]....
        /*0194*/ 	.word	0x000018c0
        /*0198*/ 	.word	0x00000003
        /*019c*/ 	.word	0x00000000
        /*01a0*/ 	.short	0x010a
        /*01a2*/ 	.byte	0x3f
	.zero		1


	//   ....[14]....
        /*01a4*/ 	.word	0x00001900
        /*01a8*/ 	.word	0x00000003
        /*01ac*/ 	.word	0x00000000
        /*01b0*/ 	.short	0x010a
        /*01b2*/ 	.byte	0x3f
	.zero		1


	//   ....[15]....
        /*01b4*/ 	.word	0x00001b00
        /*01b8*/ 	.word	0x000000ff
        /*01bc*/ 	.word	0x00000000
        /*01c0*/ 	.short	0x010a
        /*01c2*/ 	.byte	0x04
	.zero		1


	//   ....[16]....
        /*01c4*/ 	.word	0x00001b40
        /*01c8*/ 	.word	0x000000ff
        /*01cc*/ 	.word	0x00000000
        /*01d0*/ 	.short	0x010a
        /*01d2*/ 	.byte	0x04
	.zero		1


	//   ....[17]....
        /*01d4*/ 	.word	0x00001ca0
        /*01d8*/ 	.word	0x00000005
        /*01dc*/ 	.word	0x00000000
        /*01e0*/ 	.short	0x0101
        /*01e2*/ 	.byte	0x3f
	.zero		1


	//   ....[18]....
        /*01e4*/ 	.word	0x00001da0
        /*01e8*/ 	.word	0x00000060
        /*01ec*/ 	.word	0x00000000
        /*01f0*/ 	.short	0x0101
        /*01f2*/ 	.byte	0x2f
	.zero		1


	//   ....[19]....
        /*01f4*/ 	.word	0x00001ea0
        /*01f8*/ 	.word	0x00000003
        /*01fc*/ 	.word	0x00000000
        /*0200*/ 	.short	0x0101
        /*0202*/ 	.byte	0x3f
	.zero		1


	//   ....[20]....
        /*0204*/ 	.word	0x00001f60
        /*0208*/ 	.word	0x0000005f
        /*020c*/ 	.word	0x00000010
        /*0210*/ 	.short	0x010a
        /*0212*/ 	.byte	0x2a
	.zero		1


	//   ....[21]....
        /*0214*/ 	.word	0x000053a0
        /*0218*/ 	.word	0x00000062
        /*021c*/ 	.word	0x00000000
        /*0220*/ 	.short	0x0101
        /*0222*/ 	.byte	0x2f
	.zero		1


	//   ....[22]....
        /*0224*/ 	.word	0x00005d60
        /*0228*/ 	.word	0x0000000c
        /*022c*/ 	.word	0x00000018
        /*0230*/ 	.short	0x010a
        /*0232*/ 	.byte	0x3f
	.zero		1


	//   ....[23]....
        /*0234*/ 	.word	0x00006120
        /*0238*/ 	.word	0x00000004
        /*023c*/ 	.word	0x00000068
        /*0240*/ 	.short	0x0101
        /*0242*/ 	.byte	0x3f
	.zero		1


	//   ....[24]....
        /*0244*/ 	.word	0x000068b0
        /*0248*/ 	.word	0x00000007
        /*024c*/ 	.word	0x00000000
        /*0250*/ 	.short	0x010a
        /*0252*/ 	.byte	0x3f
	.zero		1


	//   ....[25]....
        /*0254*/ 	.word	0x00006930
        /*0258*/ 	.word	0x00000009
        /*025c*/ 	.word	0x00000000
        /*0260*/ 	.short	0x010a
        /*0262*/ 	.byte	0x3f
	.zero		1


	//   ....[26]....
        /*0264*/ 	.word	0x000069c0
        /*0268*/ 	.word	0x00000003
        /*026c*/ 	.word	0x00000000
        /*0270*/ 	.short	0x010a
        /*0272*/ 	.byte	0x3f
	.zero		1


	//   ....[27]....
        /*0274*/ 	.word	0x00006a20
        /*0278*/ 	.word	0x00000061
        /*027c*/ 	.word	0x00000000
        /*0280*/ 	.short	0x010a
        /*0282*/ 	.byte	0x3f
	.zero		1


	//   ....[28]....
        /*0284*/ 	.word	0x00006a70
        /*0288*/ 	.word	0x00000003
        /*028c*/ 	.word	0x00000000
        /*0290*/ 	.short	0x010a
        /*0292*/ 	.byte	0x3f
	.zero		1


	//   ....[29]....
        /*0294*/ 	.word	0x00006ad0
        /*0298*/ 	.word	0x00000005
        /*029c*/ 	.word	0x00000000
        /*02a0*/ 	.short	0x010a
        /*02a2*/ 	.byte	0x3f
	.zero		1


	//   ....[30]....
        /*02a4*/ 	.word	0x00006b20
        /*02a8*/ 	.word	0x00000061
        /*02ac*/ 	.word	0x00000010
        /*02b0*/ 	.short	0x010a
        /*02b2*/ 	.byte	0x3f
	.zero		1


	//   ....[31]....
        /*02b4*/ 	.word	0x00006bf0
        /*02b8*/ 	.word	0x0000000c
        /*02bc*/ 	.word	0x00000018
        /*02c0*/ 	.short	0x010a
        /*02c2*/ 	.byte	0x3f
	.zero		1


	//   ....[32]....
        /*02c4*/ 	.word	0x00006cc0
        /*02c8*/ 	.word	0x00000007
        /*02cc*/ 	.word	0x00000000
        /*02d0*/ 	.short	0x010a
        /*02d2*/ 	.byte	0x3f
	.zero		1


	//   ....[33]....
        /*02d4*/ 	.word	0x00006d10
        /*02d8*/ 	.word	0x00000009
        /*02dc*/ 	.word	0x00000000
        /*02e0*/ 	.short	0x010a
        /*02e2*/ 	.byte	0x3f
	.zero		1


	//----- nvinfo : EIATTR_NUM_MBARRIERS
	.align		4
.L_37:
        /*02e4*/ 	.byte	0x03, 0x38
        /*02e6*/ 	.short	0x000c


	//----- nvinfo : EIATTR_EXIT_INSTR_OFFSETS
	.align		4
        /*02e8*/ 	.byte	0x04, 0x1c
        /*02ea*/ 	.short	(.L_39 - .L_38)


	//   ....[0]....
.L_38:
        /*02ec*/ 	.word	0x000013d0


	//   ....[1]....
        /*02f0*/ 	.word	0x00001430


	//   ....[2]....
        /*02f4*/ 	.word	0x00005a30


	//   ....[3]....
        /*02f8*/ 	.word	0x00005a60


	//   ....[4]....
        /*02fc*/ 	.word	0x00006a10


	//----- nvinfo : EIATTR_MAX_THREADS
	.align		4
.L_39:
        /*0300*/ 	.byte	0x04, 0x05
        /*0302*/ 	.short	(.L_41 - .L_40)
.L_40:
        /*0304*/ 	.word	0x00000180
        /*0308*/ 	.word	0x00000001
        /*030c*/ 	.word	0x00000001


	//----- nvinfo : EIATTR_CRS_STACK_SIZE
	.align		4
.L_41:
        /*0310*/ 	.byte	0x04, 0x1e
        /*0312*/ 	.short	(.L_43 - .L_42)
.L_42:
        /*0314*/ 	.word	0x00000000


	//----- nvinfo : EIATTR_CBANK_PARAM_SIZE
	.align		4
.L_43:
        /*0318*/ 	.byte	0x03, 0x19
        /*031a*/ 	.short	0x0470


	//----- nvinfo : EIATTR_PARAM_CBANK
	.align		4
        /*031c*/ 	.byte	0x04, 0x0a
        /*031e*/ 	.short	(.L_45 - .L_44)
	.align		4
.L_44:
        /*0320*/ 	.word	index@(.nv.constant0._ZN7cutlass13device_kernelINS_4gemm6kernel13GemmUniversalIN4cute5tupleIJiiiiEEENS1_10collective13CollectiveMmaINS1_34MainloopSm90TmaGmmaWarpSpecializedILi3ENS5_IJNS4_1CILi2EEENSA_ILi1EEESC_EEENS1_32KernelTmaWarpSpecializedPingpongEEENS5_IJNSA_ILi64EEENSA_ILi128EEESG_EEEaNS5_IJlSC_lEEEaSJ_NS4_8TiledMMAINS4_8MMA_AtomIJNS4_4SM904GMMA27MMA_64x128x32_S32S8S8_SS_TNEEEENS4_6LayoutINS5_IJSC_SC_SC_EEENS5_IJNSA_ILi0EEESS_SS_EEEEENS5_IJNS4_10UnderscoreESV_SV_EEEEENS4_13SM90_TMA_LOADENS4_14ComposedLayoutINS4_7SwizzleILi2ELi4ELi3EEENS4_18smem_ptr_flag_bitsILi8EEENSQ_INS5_IJNSA_ILi8EEESG_EEENS5_IJSG_SC_EEEEEEEvNS4_8identityENS4_23SM90_TMA_LOAD_MULTICASTES18_vS19_EENS_8epilogue10collective6detail29Sm90TmaWarpSpecializedAdapterINS1D_15DefaultEpilogueIaSJ_SJ_NS1C_6thread17LinearCombinationIaLi1EiiLNS1H_9ScaleType4KindE0ELNS_15FloatRoundStyleE2EaEENS1_15EpilogueDefaultEEEEEvvEEEEvNT_6ParamsE)
        /*0324*/ 	.short	0x0210
        /*0326*/ 	.short	0x0470


	//----- nvinfo : EIATTR_SW_WAR
	.align		4
.L_45:
        /*0328*/ 	.byte	0x04, 0x36
        /*032a*/ 	.short	(.L_47 - .L_46)
.L_46:
        /*032c*/ 	.word	0x00000008
.L_47:


//--------------------- .nv.callgraph             --------------------------
	.section	.nv.callgraph,"",@"SHT_CUDA_CALLGRAPH"
	.align	4
	.sectionentsize	8
	.align		4
        /*0000*/ 	.word	0x00000000
	.align		4
        /*0004*/ 	.word	0xffffffff
	.align		4
        /*0008*/ 	.word	index@(_ZN7cutlass13device_kernelINS_4gemm6kernel13GemmUniversalIN4cute5tupleIJiiiiEEENS1_10collective13CollectiveMmaINS1_34MainloopSm90TmaGmmaWarpSpecializedILi3ENS5_IJNS4_1CILi2EEENSA_ILi1EEESC_EEENS1_32KernelTmaWarpSpecializedPingpongEEENS5_IJNSA_ILi64EEENSA_ILi128EEESG_EEEaNS5_IJlSC_lEEEaSJ_NS4_8TiledMMAINS4_8MMA_AtomIJNS4_4SM904GMMA27MMA_64x128x32_S32S8S8_SS_TNEEEENS4_6LayoutINS5_IJSC_SC_SC_EEENS5_IJNSA_ILi0EEESS_SS_EEEEENS5_IJNS4_10UnderscoreESV_SV_EEEEENS4_13SM90_TMA_LOADENS4_14ComposedLayoutINS4_7SwizzleILi2ELi4ELi3EEENS4_18smem_ptr_flag_bitsILi8EEENSQ_INS5_IJNSA_ILi8EEESG_EEENS5_IJSG_SC_EEEEEEEvNS4_8identityENS4_23SM90_TMA_LOAD_MULTICASTES18_vS19_EENS_8epilogue10collective6detail29Sm90TmaWarpSpecializedAdapterINS1D_15DefaultEpilogueIaSJ_SJ_NS1C_6thread17LinearCombinationIaLi1EiiLNS1H_9ScaleType4KindE0ELNS_15FloatRoundStyleE2EaEENS1_15EpilogueDefaultEEEEEvvEEEEvNT_6ParamsE)
	.align		4
        /*000c*/ 	.word	index@(__assertfail)
	.align		4
        /*0010*/ 	.word	0x00000000
	.align		4
        /*0014*/ 	.word	0xfffffffe
	.align		4
        /*0018*/ 	.word	0x00000000
	.align		4
        /*001c*/ 	.word	0xfffffffd
	.align		4
        /*0020*/ 	.word	0x00000000
	.align		4
        /*0024*/ 	.word	0xfffffffc


//--------------------- .nv.constant4             --------------------------
	.section	.nv.constant4,"a",@progbits
	.align	8
	.align		8
.nv.constant4:
        /*0000*/ 	.dword	__assertfail
	.align		8
        /*0008*/ 	.dword	__unnamed_1
	.align		8
        /*0010*/ 	.dword	_ZN39_INTERNAL_d4373a51_4_k_cu_f1e94f07_54294cuda3std3__45__cpo5beginE
	.align		8
        /*0018*/ 	.dword	_ZN39_INTERNAL_d4373a51_4_k_cu_f1e94f07_54294cuda3std3__45__cpo3endE
	.align		8
        /*0020*/ 	.dword	_ZN39_INTERNAL_d4373a51_4_k_cu_f1e94f07_54294cuda3std3__45__cpo6cbeginE
	.align		8
        /*0028*/ 	.dword	_ZN39_INTERNAL_d4373a51_4_k_cu_f1e94f07_54294cuda3std3__45__cpo4cendE
	.align		8
        /*0030*/ 	.dword	_ZN39_INTERNAL_d4373a51_4_k_cu_f1e94f07_54294cuda3std3__441_GLOBAL__N__d4373a51_4_k_cu_f1e94f07_54296ignoreE
	.align		8
        /*0038*/ 	.dword	_ZN39_INTERNAL_d4373a51_4_k_cu_f1e94f07_54294cuda3std3__419piecewise_constructE
	.align		8
        /*0040*/ 	.dword	_ZN39_INTERNAL_d4373a51_4_k_cu_f1e94f07_54294cuda3std3__48in_placeE
	.align		8
        /*0048*/ 	.dword	_ZN39_INTERNAL_d4373a51_4_k_cu_f1e94f07_54294cuda3std6ranges3__45__cpo4swapE
	.align		8
        /*0050*/ 	.dword	_ZN39_INTERNAL_d4373a51_4_k_cu_f1e94f07_54294cuda3std6ranges3__45__cpo9iter_moveE
	.align		8
        /*0058*/ 	.dword	_ZN39_INTERNAL_d4373a51_4_k_cu_f1e94f07_54294cute7productE
	.align		8
        /*0060*/ 	.dword	_ZN39_INTERNAL_d4373a51_4_k_cu_f1e94f07_54294cute1_E
	.align		8
        /*0068*/ 	.dword	$str$22
	.align		8
        /*0070*/ 	.dword	$str$23


//--------------------- .text._ZN7cutlass13device_kernelINS_4gemm6kernel13GemmUniversalIN4cute5tupleIJiiiiEEENS1_10collective13CollectiveMmaINS1_34MainloopSm90TmaGmmaWarpSpecializedILi3ENS5_IJNS4_1CILi2EEENSA_ILi1EEESC_EEENS1_32KernelTmaWarpSpecializedPingpongEEENS5_IJNSA_ILi64EEENSA_ILi128EEESG_EEEaNS5_IJlSC_lEEEaSJ_NS4_8TiledMMAINS4_8MMA_AtomIJNS4_4SM904GMMA27MMA_64x128x32_S32S8S8_SS_TNEEEENS4_6LayoutINS5_IJSC_SC_SC_EEENS5_IJNSA_ILi0EEESS_SS_EEEEENS5_IJNS4_10UnderscoreESV_SV_EEEEENS4_13SM90_TMA_LOADENS4_14ComposedLayoutINS4_7SwizzleILi2ELi4ELi3EEENS4_18smem_ptr_flag_bitsILi8EEENSQ_INS5_IJNSA_ILi8EEESG_EEENS5_IJSG_SC_EEEEEEEvNS4_8identityENS4_23SM90_TMA_LOAD_MULTICASTES18_vS19_EENS_8epilogue10collective6detail29Sm90TmaWarpSpecializedAdapterINS1D_15DefaultEpilogueIaSJ_SJ_NS1C_6thread17LinearCombinationIaLi1EiiLNS1H_9ScaleType4KindE0ELNS_15FloatRoundStyleE2EaEENS1_15EpilogueDefaultEEEEEvvEEEEvNT_6ParamsE --------------------------
	.section	.text._ZN7cutlass13device_kernelINS_4gemm6kernel13GemmUniversalIN4cute5tupleIJiiiiEEENS1_10collective13CollectiveMmaINS1_34MainloopSm90TmaGmmaWarpSpecializedILi3ENS5_IJNS4_1CILi2EEENSA_ILi1EEESC_EEENS1_32KernelTmaWarpSpecializedPingpongEEENS5_IJNSA_ILi64EEENSA_ILi128EEESG_EEEaNS5_IJlSC_lEEEaSJ_NS4_8TiledMMAINS4_8MMA_AtomIJNS4_4SM904GMMA27MMA_64x128x32_S32S8S8_SS_TNEEEENS4_6LayoutINS5_IJSC_SC_SC_EEENS5_IJNSA_ILi0EEESS_SS_EEEEENS5_IJNS4_10UnderscoreESV_SV_EEEEENS4_13SM90_TMA_LOADENS4_14ComposedLayoutINS4_7SwizzleILi2ELi4ELi3EEENS4_18smem_ptr_flag_bitsILi8EEENSQ_INS5_IJNSA_ILi8EEESG_EEENS5_IJSG_SC_EEEEEEEvNS4_8identityENS4_23SM90_TMA_LOAD_MULTICASTES18_vS19_EENS_8epilogue10collective6detail29Sm90TmaWarpSpecializedAdapterINS1D_15DefaultEpilogueIaSJ_SJ_NS1C_6thread17LinearCombinationIaLi1EiiLNS1H_9ScaleType4KindE0ELNS_15FloatRoundStyleE2EaEENS1_15EpilogueDefaultEEEEEvvEEEEvNT_6ParamsE,"ax",@progbits
	.align	128
.text._ZN7cutlass13device_kernelINS_4gemm6kernel13GemmUniversalIN4cute5tupleIJiiiiEEENS1_10collective13CollectiveMmaINS1_34MainloopSm90TmaGmmaWarpSpecializedILi3ENS5_IJNS4_1CILi2EEENSA_ILi1EEESC_EEENS1_32KernelTmaWarpSpecializedPingpongEEENS5_IJNSA_ILi64EEENSA_ILi128EEESG_EEEaNS5_IJlSC_lEEEaSJ_NS4_8TiledMMAINS4_8MMA_AtomIJNS4_4SM904GMMA27MMA_64x128x32_S32S8S8_SS_TNEEEENS4_6LayoutINS5_IJSC_SC_SC_EEENS5_IJNSA_ILi0EEESS_SS_EEEEENS5_IJNS4_10UnderscoreESV_SV_EEEEENS4_13SM90_TMA_LOADENS4_14ComposedLayoutINS4_7SwizzleILi2ELi4ELi3EEENS4_18smem_ptr_flag_bitsILi8EEENSQ_INS5_IJNSA_ILi8EEESG_EEENS5_IJSG_SC_EEEEEEEvNS4_8identityENS4_23SM90_TMA_LOAD_MULTICASTES18_vS19_EENS_8epilogue10collective6detail29Sm90TmaWarpSpecializedAdapterINS1D_15DefaultEpilogueIaSJ_SJ_NS1C_6thread17LinearCombinationIaLi1EiiLNS1H_9ScaleType4KindE0ELNS_15FloatRoundStyleE2EaEENS1_15EpilogueDefaultEEEEEvvEEEEvNT_6ParamsE:
        .type           _ZN7cutlass13device_kernelINS_4gemm6kernel13GemmUniversalIN4cute5tupleIJiiiiEEENS1_10collective13CollectiveMmaINS1_34MainloopSm90TmaGmmaWarpSpecializedILi3ENS5_IJNS4_1CILi2EEENSA_ILi1EEESC_EEENS1_32KernelTmaWarpSpecializedPingpongEEENS5_IJNSA_ILi64EEENSA_ILi128EEESG_EEEaNS5_IJlSC_lEEEaSJ_NS4_8TiledMMAINS4_8MMA_AtomIJNS4_4SM904GMMA27MMA_64x128x32_S32S8S8_SS_TNEEEENS4_6LayoutINS5_IJSC_SC_SC_EEENS5_IJNSA_ILi0EEESS_SS_EEEEENS5_IJNS4_10UnderscoreESV_SV_EEEEENS4_13SM90_TMA_LOADENS4_14ComposedLayoutINS4_7SwizzleILi2ELi4ELi3EEENS4_18smem_ptr_flag_bitsILi8EEENSQ_INS5_IJNSA_ILi8EEESG_EEENS5_IJSG_SC_EEEEEEEvNS4_8identityENS4_23SM90_TMA_LOAD_MULTICASTES18_vS19_EENS_8epilogue10collective6detail29Sm90TmaWarpSpecializedAdapterINS1D_15DefaultEpilogueIaSJ_SJ_NS1C_6thread17LinearCombinationIaLi1EiiLNS1H_9ScaleType4KindE0ELNS_15FloatRoundStyleE2EaEENS1_15EpilogueDefaultEEEEEvvEEEEvNT_6ParamsE,@function
        .size           _ZN7cutlass13device_kernelINS_4gemm6kernel13GemmUniversalIN4cute5tupleIJiiiiEEENS1_10collective13CollectiveMmaINS1_34MainloopSm90TmaGmmaWarpSpecializedILi3ENS5_IJNS4_1CILi2EEENSA_ILi1EEESC_EEENS1_32KernelTmaWarpSpecializedPingpongEEENS5_IJNSA_ILi64EEENSA_ILi128EEESG_EEEaNS5_IJlSC_lEEEaSJ_NS4_8TiledMMAINS4_8MMA_AtomIJNS4_4SM904GMMA27MMA_64x128x32_S32S8S8_SS_TNEEEENS4_6LayoutINS5_IJSC_SC_SC_EEENS5_IJNSA_ILi0EEESS_SS_EEEEENS5_IJNS4_10UnderscoreESV_SV_EEEEENS4_13SM90_TMA_LOADENS4_14ComposedLayoutINS4_7SwizzleILi2ELi4ELi3EEENS4_18smem_ptr_flag_bitsILi8EEENSQ_INS5_IJNSA_ILi8EEESG_EEENS5_IJSG_SC_EEEEEEEvNS4_8identityENS4_23SM90_TMA_LOAD_MULTICASTES18_vS19_EENS_8epilogue10collective6detail29Sm90TmaWarpSpecializedAdapterINS1D_15DefaultEpilogueIaSJ_SJ_NS1C_6thread17LinearCombinationIaLi1EiiLNS1H_9ScaleType4KindE0ELNS_15FloatRoundStyleE2EaEENS1_15EpilogueDefaultEEEEEvvEEEEvNT_6ParamsE,(.L_x_203 - _ZN7cutlass13device_kernelINS_4gemm6kernel13GemmUniversalIN4cute5tupleIJiiiiEEENS1_10collective13CollectiveMmaINS1_34MainloopSm90TmaGmmaWarpSpecializedILi3ENS5_IJNS4_1CILi2EEENSA_ILi1EEESC_EEENS1_32KernelTmaWarpSpecializedPingpongEEENS5_IJNSA_ILi64EEENSA_ILi128EEESG_EEEaNS5_IJlSC_lEEEaSJ_NS4_8TiledMMAINS4_8MMA_AtomIJNS4_4SM904GMMA27MMA_64x128x32_S32S8S8_SS_TNEEEENS4_6LayoutINS5_IJSC_SC_SC_EEENS5_IJNSA_ILi0EEESS_SS_EEEEENS5_IJNS4_10UnderscoreESV_SV_EEEEENS4_13SM90_TMA_LOADENS4_14ComposedLayoutINS4_7SwizzleILi2ELi4ELi3EEENS4_18smem_ptr_flag_bitsILi8EEENSQ_INS5_IJNSA_ILi8EEESG_EEENS5_IJSG_SC_EEEEEEEvNS4_8identityENS4_23SM90_TMA_LOAD_MULTICASTES18_vS19_EENS_8epilogue10collective6detail29Sm90TmaWarpSpecializedAdapterINS1D_15DefaultEpilogueIaSJ_SJ_NS1C_6thread17LinearCombinationIaLi1EiiLNS1H_9ScaleType4KindE0ELNS_15FloatRoundStyleE2EaEENS1_15EpilogueDefaultEEEEEvvEEEEvNT_6ParamsE)
        .other          _ZN7cutlass13device_kernelINS_4gemm6kernel13GemmUniversalIN4cute5tupleIJiiiiEEENS1_10collective13CollectiveMmaINS1_34MainloopSm90TmaGmmaWarpSpecializedILi3ENS5_IJNS4_1CILi2EEENSA_ILi1EEESC_EEENS1_32KernelTmaWarpSpecializedPingpongEEENS5_IJNSA_ILi64EEENSA_ILi128EEESG_EEEaNS5_IJlSC_lEEEaSJ_NS4_8TiledMMAINS4_8MMA_AtomIJNS4_4SM904GMMA27MMA_64x128x32_S32S8S8_SS_TNEEEENS4_6LayoutINS5_IJSC_SC_SC_EEENS5_IJNSA_ILi0EEESS_SS_EEEEENS5_IJNS4_10UnderscoreESV_SV_EEEEENS4_13SM90_TMA_LOADENS4_14ComposedLayoutINS4_7SwizzleILi2ELi4ELi3EEENS4_18smem_ptr_flag_bitsILi8EEENSQ_INS5_IJNSA_ILi8EEESG_EEENS5_IJSG_SC_EEEEEEEvNS4_8identityENS4_23SM90_TMA_LOAD_MULTICASTES18_vS19_EENS_8epilogue10collective6detail29Sm90TmaWarpSpecializedAdapterINS1D_15DefaultEpilogueIaSJ_SJ_NS1C_6thread17LinearCombinationIaLi1EiiLNS1H_9ScaleType4KindE0ELNS_15FloatRoundStyleE2EaEENS1_15EpilogueDefaultEEEEEvvEEEEvNT_6ParamsE,@"STO_CUDA_ENTRY STV_DEFAULT"
_ZN7cutlass13device_kernelINS_4gemm6kernel13GemmUniversalIN4cute5tupleIJiiiiEEENS1_10collective13CollectiveMmaINS1_34MainloopSm90TmaGmmaWarpSpecializedILi3ENS5_IJNS4_1CILi2EEENSA_ILi1EEESC_EEENS1_32KernelTmaWarpSpecializedPingpongEEENS5_IJNSA_ILi64EEENSA_ILi128EEESG_EEEaNS5_IJlSC_lEEEaSJ_NS4_8TiledMMAINS4_8MMA_AtomIJNS4_4SM904GMMA27MMA_64x128x32_S32S8S8_SS_TNEEEENS4_6LayoutINS5_IJSC_SC_SC_EEENS5_IJNSA_ILi0EEESS_SS_EEEEENS5_IJNS4_10UnderscoreESV_SV_EEEEENS4_13SM90_TMA_LOADENS4_14ComposedLayoutINS4_7SwizzleILi2ELi4ELi3EEENS4_18smem_ptr_flag_bitsILi8EEENSQ_INS5_IJNSA_ILi8EEESG_EEENS5_IJSG_SC_EEEEEEEvNS4_8identityENS4_23SM90_TMA_LOAD_MULTICASTES18_vS19_EENS_8epilogue10collective6detail29Sm90TmaWarpSpecializedAdapterINS1D_15DefaultEpilogueIaSJ_SJ_NS1C_6thread17LinearCombinationIaLi1EiiLNS1H_9ScaleType4KindE0ELNS_15FloatRoundStyleE2EaEENS1_15EpilogueDefaultEEEEEvvEEEEvNT_6ParamsE:
[----:B------:R-:W0:Y:S02]  /*0000*/  LDC R1, c[0x0][0x28] ;  /* 0x00000a00ff017b82 */ /* 0x000e240000000800 */
[----:B0-----:R-:W-:Y:S01]  /*0010*/  VIADD R1, R1, 0xfffffff8 ;  /* 0xfffffff801017836 */ /* 0x001fe20000000000 */
[----:B------:R-:W0:Y:S01]  /*0020*/  S2R R4, SR_TID.X ;  /* 0x0000000000047919 */ /* 0x000e220000002100 */
[----:B------:R-:W-:Y:S01]  /*0030*/  ELECT P0, URZ, PT ;  /* 0x00000000003f782f */ /* 0x000fe20003800000 */
[----:B------:R-:W-:Y:S01]  /*0040*/  BSSY B0, `(.L_x_0) ;  /* 0x000000f000007945 */ /* 0x000fe20003800000 */
[--C-:B0-----:R-:W-:Y:S02]  /*0050*/  SHF.R.U32.HI R2, RZ, 0x5, R4.reuse ;  /* 0x00000005ff027819 */ /* 0x101fe40000011604 */
[----:B------:R-:W-:-:S03]  /*0060*/  SHF.R.U32.HI R7, RZ, 0x7, R4 ;  /* 0x00000007ff077819 */ /* 0x000fc60000011604 */
[----:B------:R-:W0:Y:S04]  /*0070*/  SHFL.IDX PT, R5, R2, RZ, 0x1f ;  /* 0x00001fff02057589 */ /* 0x000e2800000e0000 */
[----:B------:R1:W2:Y:S01]  /*0080*/  SHFL.IDX PT, R10, R7, RZ, 0x1f ;  /* 0x00001fff070a7589 */ /* 0x0002a200000e0000 */
[----:B0-----:R-:W-:-:S13]  /*0090*/  ISETP.NE.OR P0, PT, R5, RZ, !P0 ;  /* 0x000000ff0500720c */ /* 0x001fda0004705670 */
[----:B-12---:R-:W-:Y:S05]  /*00a0*/  @P0 BRA `(.L_x_1) ;  /* 0x0000000000200947 */ /* 0x006fea0003800000 */
[----:B------:R-:W-:Y:S02]  /*00b0*/  ULDC.64 UR4, c[0x0][0x198] ;  /* 0x0000660000047ab9 */ /* 0x000fe40000000a00 */
[----:B------:R-:W-:Y:S02]  /*00c0*/  UIADD3 UR6, UP0, UR4, 0xf0, URZ ;  /* 0x000000f004067890 */ /* 0x000fe4000ff1e03f */
[----:B------:R-:W-:Y:S02]  /*00d0*/  UIADD3 UR4, UP1, UR4, 0x1f0, URZ ;  /* 0x000001f004047890 */ /* 0x000fe4000ff3e03f */
[----:B------:R-:W-:Y:S02]  /*00e0*/  UIADD3.X UR7, URZ, UR5, URZ, UP0, !UPT ;  /* 0x000000053f077290 */ /* 0x000fe400087fe43f */
[----:B------:R-:W-:-:S07]  /*00f0*/  UIADD3.X UR5, URZ, UR5, URZ, UP1, !UPT ;  /* 0x000000053f057290 */ /* 0x000fce0008ffe43f */
[----:B------:R0:W-:Y:S02]  /*0100*/  UTMACCTL.PF [UR6] ;  /* 0x00000000060079b9 */ /* 0x0001e40008040000 */
[----:B------:R0:W-:Y:S02]  /*0110*/  UTMACCTL.PF [UR4] ;  /* 0x00000000040079b9 */ /* 0x0001e40008040000 */
[----:B0-----:R-:W-:Y:S01]  /*0120*/  NOP ;  /* 0x0000000000007918 */ /* 0x001fe20000000000 */
.L_x_1:
[----:B------:R-:W-:Y:S05]  /*0130*/  BSYNC B0 ;  /* 0x0000000000007941 */ /* 0x000fea0003800000 */
.L_x_0:
[----:B------:R-:W0:Y:S01]  /*0140*/  SHFL.IDX PT, R8, R2, RZ, 0x1f ;  /* 0x00001fff02087589 */ /* 0x000e2200000e0000 */
[----:B------:R-:W-:-:S04]  /*0150*/  SHF.R.S32.HI R3, RZ, 0x1f, R4 ;  /* 0x0000001fff037819 */ /* 0x000fc80000011404 */
[----:B------:R-:W-:Y:S02]  /*0160*/  LEA.HI R3, R3, R4, RZ, 0x7 ;  /* 0x0000000403037211 */ /* 0x000fe400078f38ff */
[----:B0-----:R-:W-:-:S13]  /*0170*/  ISETP.NE.AND P0, PT, R8, RZ, PT ;  /* 0x000000ff0800720c */ /* 0x001fda0003f05270 */
[----:B------:R-:W-:Y:S05]  /*0180*/  @P0 BRA `(.L_x_2) ;  /* 0x0000000000500947 */ /* 0x000fea0003800000 */
[----:B------:R-:W0:Y:S01]  /*0190*/  S2UR UR8, SR_CgaCtaId ;  /* 0x00000000000879c3 */ /* 0x000e220000008800 */
[----:B------:R-:W-:Y:S01]  /*01a0*/  UMOV UR4, 0x400 ;  /* 0x0000040000047882 */ /* 0x000fe20000000000 */
[----:B------:R-:W-:Y:S01]  /*01b0*/  UMOV UR5, 0x1 ;  /* 0x0000000100057882 */ /* 0x000fe20000000000 */
[----:B------:R-:W-:Y:S01]  /*01c0*/  UMOV UR6, 0x2 ;  /* 0x0000000200067882 */ /* 0x000fe20000000000 */
[----:B------:R-:W-:Y:S01]  /*01d0*/  ELECT P0, URZ, PT ;  /* 0x00000000003f782f */ /* 0x000fe20003800000 */
[----:B------:R-:W-:-:S04]  /*01e0*/  UIADD3 UR6, -UR6, 0x100000, URZ ;  /* 0x0010000006067890 */ /* 0x000fc8000fffe13f */
[----:B------:R-:W-:Y:S02]  /*01f0*/  USHF.L.U32 UR7, UR6, 0xb, URZ ;  /* 0x0000000b06077899 */ /* 0x000fe4000800063f */
[----:B------:R-:W-:Y:S02]  /*0200*/  USHF.L.U32 UR6, UR6, 0x1, URZ ;  /* 0x0000000106067899 */ /* 0x000fe4000800063f */
[----:B0-----:R-:W-:Y:S02]  /*0210*/  ULEA UR8, UR8, UR4, 0x18 ;  /* 0x0000000408087291 */ /* 0x001fe4000f8ec03f */
[----:B------:R-:W-:-:S04]  /*0220*/  UIADD3 UR4, -UR5, 0x100000, URZ ;  /* 0x0010000005047890 */ /* 0x000fc8000fffe13f */
[----:B------:R-:W-:Y:S02]  /*0230*/  USHF.L.U32 UR5, UR4, 0xb, URZ ;  /* 0x0000000b04057899 */ /* 0x000fe4000800063f */
[----:B------:R-:W-:Y:S01]  /*0240*/  USHF.L.U32 UR4, UR4, 0x1, URZ ;  /* 0x0000000104047899 */ /* 0x000fe2000800063f */
[----:B------:R-:W0:Y:S11]  /*0250*/  FENCE.VIEW.ASYNC.S ;  /* 0x00000000000073c6 */ /* 0x000e360000000000 */
[----:B0-----:R0:W1:Y:S01]  /*0260*/  SYNCS.EXCH.64 URZ, [UR8], UR4 ;  /* 0x00000004083f75b2 */ /* 0x0010620008000100 */
[----:B------:R0:W2:Y:S01]  /*0270*/  SYNCS.EXCH.64 URZ, [UR8+0x18], UR6 ;  /* 0x00001806083f75b2 */ /* 0x0000a20008000100 */
[----:B------:R0:W3:Y:S01]  /*0280*/  SYNCS.EXCH.64 URZ, [UR8+0x8], UR4 ;  /* 0x00000804083f75b2 */ /* 0x0000e20008000100 */
[----:B------:R0:W4:Y:S01]  /*0290*/  SYNCS.EXCH.64 URZ, [UR8+0x20], UR6 ;  /* 0x00002006083f75b2 */ /* 0x0001220008000100 */
[----:B------:R0:W0:Y:S01]  /*02a0*/  SYNCS.EXCH.64 URZ, [UR8+0x10], UR4 ;  /* 0x00001004083f75b2 */ /* 0x0000220008000100 */
[----:B------:R0:W0:Y:S01]  /*02b0*/  SYNCS.EXCH.64 URZ, [UR8+0x28], UR6 ;  /* 0x00002806083f75b2 */ /* 0x0000220008000100 */
[----:B------:R-:W-:Y:S01]  /*02c0*/  NOP ;  /* 0x0000000000007918 */ /* 0x000fe20000000000 */
.L_x_2:
[----:B------:R-:W5:Y:S01]  /*02d0*/  SHFL.IDX PT, R13, R2, RZ, 0x1f ;  /* 0x00001fff020d7589 */ /* 0x000f6200000e0000 */
[----:B------:R-:W1:Y:S01]  /*02e0*/  S2UR UR12, SR_CTAID.X ;  /* 0x00000000000c79c3 */ /* 0x000e620000002500 */
[----:B------:R-:W-:Y:S02]  /*02f0*/  LOP3.LUT R3, R3, 0xffffff80, RZ, 0xc0, !PT ;  /* 0xffffff8003037812 */ /* 0x000fe400078ec0ff */
[----:B------:R-:W-:Y:S01]  /*0300*/  ELECT P0, URZ, PT ;  /* 0x00000000003f782f */ /* 0x000fe20003800000 */
[----:B------:R2:W3:Y:S01]  /*0310*/  SHFL.IDX PT, R12, R2, RZ, 0x1f ;  /* 0x00001fff020c7589 */ /* 0x0004e200000e0000 */
[----:B------:R-:W-:Y:S01]  /*0320*/  ELECT P1, URZ, PT ;  /* 0x00000000003f782f */ /* 0x000fe20003820000 */
[----:B------:R-:W-:Y:S01]  /*0330*/  NOP ;  /* 0x0000000000007918 */ /* 0x000fe20000000000 */
[----:B------:R-:W-:Y:S01]  /*0340*/  IMAD.IADD R3, R4, 0x1, -R3 ;  /* 0x0000000104037824 */ /* 0x000fe200078e0a03 */
[----:B------:R-:W4:Y:S01]  /*0350*/  S2R R6, SR_CTAID.Y ;  /* 0x0000000000067919 */ /* 0x000f220000002600 */
[----:B0-----:R-:W-:Y:S01]  /*0360*/  ULDC UR4, c[0x0][0x150] ;  /* 0x0000540000047ab9 */ /* 0x001fe20000000800 */
[----:B------:R-:W0:Y:S01]  /*0370*/  LDC R14, c[0x0][0x144] ;  /* 0x00005100ff0e7b82 */ /* 0x000e220000000800 */
[----:B------:R-:W-:Y:S01]  /*0380*/  UMOV UR11, 0x80 ;  /* 0x00000080000b7882 */ /* 0x000fe20000000000 */
[----:B------:R-:W-:Y:S01]  /*0390*/  SHF.R.S32.HI R0, RZ, 0x1f, R3 ;  /* 0x0000001fff007819 */ /* 0x000fe20000011403 */
[----:B------:R-:W-:Y:S01]  /*03a0*/  NOP ;  /* 0x0000000000007918 */ /* 0x000fe20000000000 */
[C---:B------:R-:W-:Y:S01]  /*03b0*/  VIADD R35, R10.reuse, 0xffffffff ;  /* 0xffffffff0a237836 */ /* 0x040fe20000000000 */
[----:B------:R-:W-:Y:S01]  /*03c0*/  ISETP.NE.AND P4, PT, R10, RZ, PT ;  /* 0x000000ff0a00720c */ /* 0x000fe20003f85270 */
[----:B------:R-:W-:Y:S01]  /*03d0*/  IMAD.MOV.U32 R89, RZ, RZ, 0x1 ;  /* 0x00000001ff597424 */ /* 0x000fe200078e00ff */
[----:B------:R-:W-:Y:S01]  /*03e0*/  LEA.HI R9, R0, R3, RZ, 0x3 ;  /* 0x0000000300097211 */ /* 0x000fe200078f18ff */
[----:B------:R-:W0:Y:S01]  /*03f0*/  LDC R15, c[0x0][0x140] ;  /* 0x00005000ff0f7b82 */ /* 0x000e220000000800 */
[----:B------:R-:W-:-:S02]  /*0400*/  ISETP.GE.U32.AND P6, PT, R35, 0x2, PT ;  /* 0x000000022300780c */ /* 0x000fc40003fc6070 */
[--C-:B------:R-:W-:Y:S02]  /*0410*/  SHF.R.S32.HI R11, RZ, 0x3, R9.reuse ;  /* 0x00000003ff0b7819 */ /* 0x100fe40000011409 */
[----:B--2---:R-:W-:Y:S02]  /*0420*/  SHF.R.S32.HI R2, RZ, 0x1f, R9 ;  /* 0x0000001fff027819 */ /* 0x004fe40000011409 */
[----:B------:R-:W-:Y:S01]  /*0430*/  SHF.R.S32.HI R9, RZ, 0x1f, R8 ;  /* 0x0000001fff097819 */ /* 0x000fe20000011408 */
[----:B------:R-:W2:Y:S01]  /*0440*/  LDC R25, c[0x0][0x148] ;  /* 0x00005200ff197b82 */ /* 0x000ea20000000800 */
[----:B-----5:R-:W-:Y:S02]  /*0450*/  ISETP.NE.OR P0, PT, R13, RZ, !P0 ;  /* 0x000000ff0d00720c */ /* 0x020fe40004705670 */
[----:B-1----:R-:W-:Y:S02]  /*0460*/  I2FP.F32.U32 R13, UR12 ;  /* 0x0000000c000d7c45 */ /* 0x002fe40008201000 */
[----:B------:R-:W-:-:S02]  /*0470*/  LEA.HI R2, R2, R11, RZ, 0x2 ;  /* 0x0000000b02027211 */ /* 0x000fc400078f10ff */
[----:B------:R-:W-:Y:S01]  /*0480*/  LEA.HI R9, R9, R8, RZ, 0x2 ;  /* 0x0000000809097211 */ /* 0x000fe200078f10ff */
[----:B------:R-:W-:Y:S01]  /*0490*/  FMUL R13, R13, UR4 ;  /* 0x000000040d0d7c20 */ /* 0x000fe20008400000 */
[----:B---3--:R-:W-:Y:S01]  /*04a0*/  ISETP.NE.OR P1, PT, R12, RZ, !P1 ;  /* 0x000000ff0c00720c */ /* 0x008fe20004f25670 */
[----:B------:R-:W-:Y:S01]  /*04b0*/  ULDC UR4, c[0x0][0x154] ;  /* 0x0000550000047ab9 */ /* 0x000fe20000000800 */
[----:B------:R-:W-:Y:S02]  /*04c0*/  LOP3.LUT R12, R2, 0xfffffffc, RZ, 0xc0, !PT ;  /* 0xfffffffc020c7812 */ /* 0x000fe400078ec0ff */
[----:B------:R-:W-:Y:S01]  /*04d0*/  LOP3.LUT R9, R9, 0x3ffffffc, RZ, 0xc0, !PT ;  /* 0x3ffffffc09097812 */ /* 0x000fe200078ec0ff */
[----:B------:R-:W1:Y:S01]  /*04e0*/  F2I.U32.TRUNC.NTZ R13, R13 ;  /* 0x0000000d000d7305 */ /* 0x000e62000020f000 */
[----:B------:R-:W-:Y:S01]  /*04f0*/  SHF.R.S32.HI R2, RZ, 0x1f, R5 ;  /* 0x0000001fff027819 */ /* 0x000fe20000011405 */
[----:B------:R-:W-:Y:S01]  /*0500*/  IMAD.IADD R12, R11, 0x1, -R12 ;  /* 0x000000010b0c7824 */ /* 0x000fe200078e0a0c */
[----:B------:R-:W-:Y:S01]  /*0510*/  VOTEU.ALL UP1, P0 ;  /* 0x00000000003f7886 */ /* 0x000fe20000020000 */
[----:B------:R-:W-:Y:S01]  /*0520*/  IMAD.IADD R9, R8, 0x1, -R9 ;  /* 0x0000000108097824 */ /* 0x000fe200078e0a09 */
[----:B------:R-:W-:Y:S01]  /*0530*/  LEA.HI R2, R2, R5, RZ, 0x2 ;  /* 0x0000000502027211 */ /* 0x000fe200078f10ff */
[----:B------:R-:W-:Y:S01]  /*0540*/  VOTEU.ALL UP0, P0 ;  /* 0x00000000003f7886 */ /* 0x000fe20000000000 */
[----:B----4-:R-:W-:Y:S01]  /*0550*/  I2FP.F32.U32 R8, R6 ;  /* 0x0000000600087245 */ /* 0x010fe20000201000 */
[----:B------:R-:W-:Y:S01]  /*0560*/  IMAD R9, R9, 0x4, R12 ;  /* 0x0000000409097824 */ /* 0x000fe200078e020c */
[----:B------:R-:W-:Y:S01]  /*0570*/  LOP3.LUT R2, R2, 0xfffffffc, RZ, 0xc0, !PT ;  /* 0xfffffffc02027812 */ /* 0x000fe200078ec0ff */
[----:B------:R-:W-:Y:S01]  /*0580*/  VOTEU.ALL UP2, P1 ;  /* 0x00000000003f7886 */ /* 0x000fe20000840000 */
[----:B------:R-:W3:Y:S01]  /*0590*/  @!UP1 S2UR UR7, SR_CgaCtaId ;  /* 0x00000000000799c3 */ /* 0x000ee20000008800 */
[----:B------:R-:W-:Y:S01]  /*05a0*/  FMUL R8, R8, UR4 ;  /* 0x0000000408087c20 */ /* 0x000fe20008400000 */
[----:B------:R-:W-:Y:S01]  /*05b0*/  IMAD.SHL.U32 R88, R9, 0x4, RZ ;  /* 0x0000000409587824 */ /* 0x000fe200078e00ff */
[----:B------:R-:W-:Y:S01]  /*05c0*/  UMOV UR4, 0x20 ;  /* 0x0000002000047882 */ /* 0x000fe20000000000 */
[----:B------:R-:W-:Y:S01]  /*05d0*/  IMAD.IADD R5, R5, 0x1, -R2 ;  /* 0x0000000105057824 */ /* 0x000fe200078e0a02 */
[----:B------:R-:W-:Y:S01]  /*05e0*/  LEA.HI R2, R9, R9, RZ, 0x1 ;  /* 0x0000000909027211 */ /* 0x000fe200078f08ff */
[----:B-1----:R-:W-:Y:S01]  /*05f0*/  IMAD.MOV R13, RZ, RZ, -R13 ;  /* 0x000000ffff0d7224 */ /* 0x002fe200078e0a0d */
[----:B------:R-:W1:Y:S01]  /*0600*/  F2I.U32.TRUNC.NTZ R8, R8 ;  /* 0x0000000800087305 */ /* 0x000e62000020f000 */
[----:B------:R-:W4:Y:S01]  /*0610*/  @!UP2 S2UR UR10, SR_CgaCtaId ;  /* 0x00000000000aa9c3 */ /* 0x000f220000008800 */
[----:B------:R-:W-:Y:S01]  /*0620*/  LOP3.LUT R2, R2, 0xfffffffe, RZ, 0xc0, !PT ;  /* 0xfffffffe02027812 */ /* 0x000fe200078ec0ff */
[----:B0-----:R-:W-:Y:S01]  /*0630*/  IMAD R21, R14, R13, UR12 ;  /* 0x0000000c0e157e24 */ /* 0x001fe2000f8e020d */
[----:B------:R-:W-:Y:S01]  /*0640*/  @!UP1 UMOV UR6, 0x400 ;  /* 0x0000040000069882 */ /* 0x000fe20000000000 */
[----:B------:R-:W-:-:S04]  /*0650*/  @!UP1 UIADD3 UR4, -UR4, 0x100000, URZ ;  /* 0x0010000004049890 */ /* 0x000fc8000fffe13f */
[----:B------:R-:W-:Y:S02]  /*0660*/  @!UP1 USHF.L.U32 UR5, UR4, 0xb, URZ ;  /* 0x0000000b04059899 */ /* 0x000fe4000800063f */
[----:B------:R-:W-:Y:S01]  /*0670*/  @!UP1 USHF.L.U32 UR4, UR4, 0x1, URZ ;  /* 0x0000000104049899 */ /* 0x000fe2000800063f */
[C---:B------:R-:W-:Y:S01]  /*0680*/  LOP3.LUT R88, R9.reuse, 0xc, R88, 0x78, !PT ;  /* 0x0000000c09587812 */ /* 0x040fe200078e7858 */
[----:B------:R-:W-:Y:S01]  /*0690*/  IMAD.IADD R2, R9, 0x1, -R2 ;  /* 0x0000000109027824 */ /* 0x000fe200078e0a02 */
[----:B------:R-:W-:Y:S01]  /*06a0*/  @!UP2 UMOV UR9, 0x400 ;  /* 0x000004000009a882 */ /* 0x000fe20000000000 */
[----:B------:R-:W-:Y:S01]  /*06b0*/  VOTEU.ALL UP3, P1 ;  /* 0x00000000003f7886 */ /* 0x000fe20000860000 */
[----:B------:R-:W-:Y:S01]  /*06c0*/  VOTEU.ALL UP4, P1 ;  /* 0x00000000003f7886 */ /* 0x000fe20000880000 */
[----:B------:R-:W-:Y:S01]  /*06d0*/  VOTEU.ALL UP5, P1 ;  /* 0x00000000003f7886 */ /* 0x000fe200008a0000 */
[----:B------:R-:W-:Y:S01]  /*06e0*/  ISETP.NE.AND P3, PT, R2, R21, PT ;  /* 0x000000150200720c */ /* 0x000fe20003f65270 */
[----:B------:R0:W0:Y:S01]  /*06f0*/  SHFL.IDX PT, R14, R7, RZ, 0x1f ;  /* 0x00001fff070e7589 */ /* 0x00002200000e0000 */
[----:B------:R-:W-:Y:S01]  /*0700*/  ISETP.EQ.U32.AND P2, PT, R15, 0x1, PT ;  /* 0x000000010f00780c */ /* 0x000fe20003f42070 */
[----:B-1----:R-:W-:Y:S01]  /*0710*/  IMAD.MOV R20, RZ, RZ, -R8 ;  /* 0x000000ffff147224 */ /* 0x002fe200078e0a08 */
[----:B---3--:R-:W-:-:S02]  /*0720*/  @!UP1 ULEA UR8, UR7, UR6, 0x18 ;  /* 0x0000000607089291 */ /* 0x008fc4000f8ec03f */
[----:B------:R-:W-:-:S04]  /*0730*/  @!UP2 UIADD3 UR6, -UR11, 0x100000, URZ ;  /* 0x001000000b06a890 */ /* 0x000fc8000fffe13f */
[----:B------:R-:W-:Y:S02]  /*0740*/  @!UP2 USHF.L.U32 UR7, UR6, 0xb, URZ ;  /* 0x0000000b0607a899 */ /* 0x000fe4000800063f */
[----:B------:R-:W-:Y:S01]  /*0750*/  @!UP2 USHF.L.U32 UR6, UR6, 0x1, URZ ;  /* 0x000000010606a899 */ /* 0x000fe2000800063f */
[----:B--2---:R-:W-:Y:S01]  /*0760*/  IMAD R9, R25, R20, R6 ;  /* 0x0000001419097224 */ /* 0x004fe200078e0206 */
[----:B------:R-:W-:Y:S01]  /*0770*/  VOTEU.ALL UP1, P0 ;  /* 0x00000000003f7886 */ /* 0x000fe20000020000 */
[----:B------:R-:W-:Y:S01]  /*0780*/  LOP3.LUT P0, RZ, R3, 0x7, RZ, 0xc0, !PT ;  /* 0x0000000703ff7812 */ /* 0x000fe2000780c0ff */
[----:B----4-:R-:W-:Y:S01]  /*0790*/  @!UP2 ULEA UR9, UR10, UR9, 0x18 ;  /* 0x000000090a09a291 */ /* 0x010fe2000f8ec03f */
[----:B------:R-:W-:Y:S01]  /*07a0*/  @P3 LEA.HI R2, R88, R88, RZ, 0x1 ;  /* 0x0000005858023211 */ /* 0x000fe200078f08ff */
[----:B------:R-:W-:Y:S01]  /*07b0*/  VOTEU.ALL UP2, P1 ;  /* 0x00000000003f7886 */ /* 0x000fe20000840000 */
[----:B------:R-:W-:Y:S01]  /*07c0*/  ISETP.NE.AND P1, PT, R5, 0x3, PT ;  /* 0x000000030500780c */ /* 0x000fe20003f25270 */
[----:B------:R-:W1:Y:S02]  /*07d0*/  FENCE.VIEW.ASYNC.S ;  /* 0x00000000000073c6 */ /* 0x000e640000000000 */
[----:B-1----:R1:W2:Y:S01]  /*07e0*/  @!UP0 SYNCS.EXCH.64 URZ, [UR8+0x60], UR4 ;  /* 0x00006004083f85b2 */ /* 0x0022a20008000100 */
[----:B------:R-:W-:-:S02]  /*07f0*/  @P3 SHF.R.S32.HI R2, RZ, 0x1, R2 ;  /* 0x00000001ff023819 */ /* 0x000fc40000011402 */
[----:B------:R-:W-:Y:S02]  /*0800*/  ISETP.EQ.OR P1, PT, R5, RZ, !P1 ;  /* 0x000000ff0500720c */ /* 0x000fe40004f22670 */
[----:B------:R-:W-:Y:S02]  /*0810*/  @P3 ISETP.NE.AND P5, PT, R2, R9, PT ;  /* 0x000000090200320c */ /* 0x000fe40003fa5270 */
[----:B------:R-:W-:Y:S02]  /*0820*/  ISETP.LT.U32.AND P0, PT, R88, 0x2, !P0 ;  /* 0x000000025800780c */ /* 0x000fe40004701070 */
[----:B------:R-:W-:Y:S02]  /*0830*/  ISETP.EQ.AND P1, PT, R10, RZ, P1 ;  /* 0x000000ff0a00720c */ /* 0x000fe40000f22270 */
[----:B------:R-:W-:Y:S02]  /*0840*/  SEL R2, RZ, 0x1, !P0 ;  /* 0x00000001ff027807 */ /* 0x000fe40004000000 */
[----:B------:R-:W-:-:S02]  /*0850*/  @P3 SEL R89, RZ, 0x1, P5 ;  /* 0x00000001ff593807 */ /* 0x000fc40002800000 */
[----:B------:R-:W-:Y:S01]  /*0860*/  SEL R16, RZ, 0x1, !P1 ;  /* 0x00000001ff107807 */ /* 0x000fe20004800000 */
[----:B------:R1:W3:Y:S01]  /*0870*/  @!UP1 SYNCS.EXCH.64 URZ, [UR8+0x68], UR4 ;  /* 0x00006804083f95b2 */ /* 0x0002e20008000100 */
[----:B------:R-:W-:Y:S01]  /*0880*/  NOP ;  /* 0x0000000000007918 */ /* 0x000fe20000000000 */
[----:B------:R-:W-:Y:S02]  /*0890*/  LOP3.LUT R89, R89, R2, RZ, 0xc0, !PT ;  /* 0x0000000259597212 */ /* 0x000fe400078ec0ff */
[----:B------:R-:W-:Y:S01]  /*08a0*/  SEL R16, R16, 0x2, P6 ;  /* 0x0000000210107807 */ /* 0x000fe20003000000 */
[----:B------:R1:W4:Y:S01]  /*08b0*/  @!UP2 SYNCS.EXCH.64 URZ, [UR9+0x40], UR6 ;  /* 0x00004006093fa5b2 */ /* 0x0003220008000100 */
[----:B------:R1:W0:Y:S01]  /*08c0*/  @!UP3 SYNCS.EXCH.64 URZ, [UR9+0x48], UR6 ;  /* 0x00004806093fb5b2 */ /* 0x0002220008000100 */
[----:B------:R1:W0:Y:S01]  /*08d0*/  @!UP4 SYNCS.EXCH.64 URZ, [UR9+0x50], UR6 ;  /* 0x00005006093fc5b2 */ /* 0x0002220008000100 */
[----:B------:R1:W0:Y:S01]  /*08e0*/  @!UP5 SYNCS.EXCH.64 URZ, [UR9+0x58], UR6 ;  /* 0x00005806093fd5b2 */ /* 0x0002220008000100 */
[----:B------:R-:W-:Y:S01]  /*08f0*/  NOP ;  /* 0x0000000000007918 */ /* 0x000fe20000000000 */
[----:B-12---:R-:W-:Y:S05]  /*0900*/  @!P2 BRA `(.L_x_3) ;  /* 0x000000000008a947 */ /* 0x006fea0003800000 */
[----:B0--34-:R-:W-:Y:S01]  /*0910*/  UCGABAR_ARV ;  /* 0x00000000000079c7 */ /* 0x019fe20008000000 */
[----:B------:R-:W-:Y:S05]  /*0920*/  BRA `(.L_x_4) ;  /* 0x0000000000047947 */ /* 0x000fea0003800000 */
.L_x_3:
[----:B0--34-:R-:W-:Y:S01]  /*0930*/  NOP ;  /* 0x0000000000007918 */ /* 0x019fe20000000000 */
.L_x_4:
[----:B------:R-:W-:Y:S01]  /*0940*/  ULDC.64 UR4, c[0x0][0x598] ;  /* 0x0001660000047ab9 */ /* 0x000fe20000000a00 */
[----:B------:R-:W-:Y:S01]  /*0950*/  ULDC.64 UR36, c[0x0][0x208] ;  /* 0x0000820000247ab9 */ /* 0x000fe20000000a00 */
[----:B------:R-:W-:-:S04]  /*0960*/  ISETP.NE.U32.AND P0, PT, RZ, UR4, PT ;  /* 0x00000004ff007c0c */ /* 0x000fc8000bf05070 */
[----:B------:R-:W-:-:S13]  /*0970*/  ISETP.NE.AND.EX P0, PT, RZ, UR5, PT, P0 ;  /* 0x00000005ff007c0c */ /* 0x000fda000bf05300 */
[----:B------:R-:W-:Y:S05]  /*0980*/  @!P0 BRA `(.L_x_5) ;  /* 0x00000000001c8947 */ /* 0x000fea0003800000 */
[----:B------:R-:W0:Y:S02]  /*0990*/  LDC.64 R8, c[0x0][0x598] ;  /* 0x00016600ff087b82 */ /* 0x000e240000000a00 */
[----:B0-----:R-:W2:Y:S02]  /*09a0*/  LDG.E.64 R8, desc[UR36][R8.64] ;  /* 0x0000002408087981 */ /* 0x001ea4000c1e1b00 */
[----:B--2---:R-:W-:-:S04]  /*09b0*/  ISETP.NE.U32.AND P0, PT, R8, RZ, PT ;  /* 0x000000ff0800720c */ /* 0x004fc80003f05070 */
[----:B------:R-:W-:-:S13]  /*09c0*/  ISETP.NE.AND.EX P0, PT, R9, RZ, PT, P0 ;  /* 0x000000ff0900720c */ /* 0x000fda0003f05300 */
[----:B------:R-:W-:Y:S05]  /*09d0*/  @!P0 BRA `(.L_x_5) ;  /* 0x0000000000088947 */ /* 0x000fea0003800000 */
[----:B------:R0:W5:Y:S01]  /*09e0*/  LD.E R90, desc[UR36][R8.64] ;  /* 0x00000024085a7980 */ /* 0x000162000c101900 */
[----:B------:R-:W-:Y:S05]  /*09f0*/  BRA `(.L_x_6) ;  /* 0x0000000000247947 */ /* 0x000fea0003800000 */
.L_x_5:
[----:B------:R-:W-:Y:S02]  /*0a00*/  ULDC.64 UR4, c[0x0][0x588] ;  /* 0x0001620000047ab9 */ /* 0x000fe40000000a00 */
[----:B------:R-:W-:-:S04]  /*0a10*/  ISETP.NE.U32.AND P0, PT, RZ, UR4, PT ;  /* 0x00000004ff007c0c */ /* 0x000fc8000bf05070 */
[----:B------:R-:W-:-:S13]  /*0a20*/  ISETP.NE.AND.EX P0, PT, RZ, UR5, PT, P0 ;  /* 0x00000005ff007c0c */ /* 0x000fda000bf05300 */
[----:B------:R-:W-:Y:S05]  /*0a30*/  @!P0 BRA `(.L_x_7) ;  /* 0x00000000000c8947 */ /* 0x000fea0003800000 */
[----:B------:R-:W0:Y:S02]  /*0a40*/  LDC.64 R90, c[0x0][0x588] ;  /* 0x00016200ff5a7b82 */ /* 0x000e240000000a00 */
[----:B0-----:R1:W5:Y:S01]  /*0a50*/  LDG.E R90, desc[UR36][R90.64] ;  /* 0x000000245a5a7981 */ /* 0x001362000c1e1900 */
[----:B------:R-:W-:Y:S05]  /*0a60*/  BRA `(.L_x_6) ;  /* 0x0000000000087947 */ /* 0x000fea0003800000 */
.L_x_7:
[----:B------:R-:W-:Y:S02]  /*0a70*/  ULDC UR4, c[0x0][0x580] ;  /* 0x0001600000047ab9 */ /* 0x000fe40000000800 */
[----:B------:R-:W-:-:S07]  /*0a80*/  IMAD.U32 R90, RZ, RZ, UR4 ;  /* 0x00000004ff5a7e24 */ /* 0x000fce000f8e00ff */
.L_x_6:
[----:B------:R-:W-:Y:S02]  /*0a90*/  ULDC.64 UR4, c[0x0][0x5a0] ;  /* 0x0001680000047ab9 */ /* 0x000fe40000000a00 */
[----:B------:R-:W-:-:S04]  /*0aa0*/  ISETP.NE.U32.AND P0, PT, RZ, UR4, PT ;  /* 0x00000004ff007c0c */ /* 0x000fc8000bf05070 */
[----:B------:R-:W-:-:S13]  /*0ab0*/  ISETP.NE.AND.EX P0, PT, RZ, UR5, PT, P0 ;  /* 0x00000005ff007c0c */ /* 0x000fda000bf05300 */
[----:B------:R-:W-:Y:S05]  /*0ac0*/  @!P0 BRA `(.L_x_8) ;  /* 0x00000000001c8947 */ /* 0x000fea0003800000 */
[----:B0-----:R-:W0:Y:S02]  /*0ad0*/  LDC.64 R8, c[0x0][0x5a0] ;  /* 0x00016800ff087b82 */ /* 0x001e240000000a00 */
[----:B0-----:R-:W2:Y:S02]  /*0ae0*/  LDG.E.64 R8, desc[UR36][R8.64] ;  /* 0x0000002408087981 */ /* 0x001ea4000c1e1b00 */
[----:B--2---:R-:W-:-:S04]  /*0af0*/  ISETP.NE.U32.AND P0, PT, R8, RZ, PT ;  /* 0x000000ff0800720c */ /* 0x004fc80003f05070 */
[----:B------:R-:W-:-:S13]  /*0b00*/  ISETP.NE.AND.EX P0, PT, R9, RZ, PT, P0 ;  /* 0x000000ff0900720c */ /* 0x000fda0003f05300 */
[----:B------:R-:W-:Y:S05]  /*0b10*/  @!P0 BRA `(.L_x_8) ;  /* 0x0000000000088947 */ /* 0x000fea0003800000 */
[----:B-1----:R0:W5:Y:S01]  /*0b20*/  LD.E R91, desc[UR36][R8.64] ;  /* 0x00000024085b7980 */ /* 0x002162000c101900 */
[----:B------:R-:W-:Y:S05]  /*0b30*/  BRA `(.L_x_9) ;  /* 0x0000000000247947 */ /* 0x000fea0003800000 */
.L_x_8:
[----:B------:R-:W-:Y:S02]  /*0b40*/  ULDC.64 UR4, c[0x0][0x590] ;  /* 0x0001640000047ab9 */ /* 0x000fe40000000a00 */
[----:B------:R-:W-:-:S04]  /*0b50*/  ISETP.NE.U32.AND P0, PT, RZ, UR4, PT ;  /* 0x00000004ff007c0c */ /* 0x000fc8000bf05070 */
[----:B------:R-:W-:-:S13]  /*0b60*/  ISETP.NE.AND.EX P0, PT, RZ, UR5, PT, P0 ;  /* 0x00000005ff007c0c */ /* 0x000fda000bf05300 */
[----:B------:R-:W-:Y:S05]  /*0b70*/  @!P0 BRA `(.L_x_10) ;  /* 0x00000000000c8947 */ /* 0x000fea0003800000 */
[----:B0-----:R-:W1:Y:S02]  /*0b80*/  LDC.64 R8, c[0x0][0x590] ;  /* 0x00016400ff087b82 */ /* 0x001e640000000a00 */
[----:B-1----:R1:W5:Y:S01]  /*0b90*/  LDG.E R91, desc[UR36][R8.64] ;  /* 0x00000024085b7981 */ /* 0x002362000c1e1900 */
[----:B------:R-:W-:Y:S05]  /*0ba0*/  BRA `(.L_x_9) ;  /* 0x0000000000087947 */ /* 0x000fea0003800000 */
.L_x_10:
[----:B------:R-:W-:Y:S02]  /*0bb0*/  ULDC UR4, c[0x0][0x584] ;  /* 0x0001610000047ab9 */ /* 0x000fe40000000800 */
[----:B-1----:R-:W-:-:S07]  /*0bc0*/  IMAD.U32 R91, RZ, RZ, UR4 ;  /* 0x00000004ff5b7e24 */ /* 0x002fce000f8e00ff */
.L_x_9:
[----:B------:R-:W2:Y:S01]  /*0bd0*/  LDC R2, c[0x0][0x65c] ;  /* 0x00019700ff027b82 */ /* 0x000ea20000000800 */
[----:B------:R-:W-:Y:S01]  /*0be0*/  ULDC UR6, c[0x0][0x28c] ;  /* 0x0000a30000067ab9 */ /* 0x000fe20000000800 */
[----:B------:R-:W-:Y:S01]  /*0bf0*/  ISETP.NE.AND P0, PT, R10, 0x2, PT ;  /* 0x000000020a00780c */ /* 0x000fe20003f05270 */
[----:B------:R-:W-:Y:S01]  /*0c00*/  UIADD3 UR6, UR6, 0x3f, URZ ;  /* 0x0000003f06067890 */ /* 0x000fe2000fffe03f */
[----:B01----:R-:W-:Y:S01]  /*0c10*/  IMAD.U32 R8, RZ, RZ, UR12 ;  /* 0x0000000cff087e24 */ /* 0x003fe2000f8e00ff */
[----:B------:R-:W-:Y:S01]  /*0c20*/  UMOV UR38, URZ ;  /* 0x0000003f00267c82 */ /* 0x000fe20008000000 */
[----:B------:R-:W-:Y:S01]  /*0c30*/  IMAD.MOV.U32 R9, RZ, RZ, RZ ;  /* 0x000000ffff097224 */ /* 0x000fe200078e00ff */
[----:B------:R-:W-:Y:S01]  /*0c40*/  USHF.R.S32.HI UR7, URZ, 0x1f, UR6 ;  /* 0x0000001f3f077899 */ /* 0x000fe20008011406 */
[----:B------:R-:W-:Y:S01]  /*0c50*/  UMOV UR39, URZ ;  /* 0x0000003f00277c82 */ /* 0x000fe20008000000 */
[----:B------:R-:W-:Y:S02]  /*0c60*/  ULDC.64 UR8, c[0x0][0x650] ;  /* 0x0001940000087ab9 */ /* 0x000fe40000000a00 */
[----:B------:R-:W-:-:S04]  /*0c70*/  ULEA.HI UR7, UR7, UR6, URZ, 0x6 ;  /* 0x0000000607077291 */ /* 0x000fc8000f8f303f */
[----:B------:R-:W-:Y:S01]  /*0c80*/  USHF.R.S32.HI UR40, URZ, 0x6, UR7 ;  /* 0x000000063f287899 */ /* 0x000fe20008011407 */
[----:B--2---:R-:W-:-:S13]  /*0c90*/  ISETP.NE.AND P1, PT, R2, 0x1, PT ;  /* 0x000000010200780c */ /* 0x004fda0003f25270 */
[----:B------:R-:W0:Y:S01]  /*0ca0*/  @P1 LDC R19, c[0x0][0x10] ;  /* 0x00000400ff131b82 */ /* 0x000e220000000800 */
[----:B------:R-:W-:Y:S02]  /*0cb0*/  @P1 IMAD.MOV.U32 R7, RZ, RZ, RZ ;  /* 0x000000ffff071224 */ /* 0x000fe400078e00ff */
[----:B------:R-:W-:-:S05]  /*0cc0*/  @P1 IMAD.MOV.U32 R17, RZ, RZ, RZ ;  /* 0x000000ffff111224 */ /* 0x000fca00078e00ff */
[----:B------:R-:W1:Y:S01]  /*0cd0*/  @!P1 LDC R11, c[0x0][0xc] ;  /* 0x00000300ff0b9b82 */ /* 0x000e620000000800 */
[----:B------:R-:W-:Y:S01]  /*0ce0*/  ULDC UR4, c[0x0][0xc] ;  /* 0x0000030000047ab9 */ /* 0x000fe20000000800 */
[----:B------:R-:W-:Y:S02]  /*0cf0*/  ULDC UR5, c[0x0][0x10] ;  /* 0x0000040000057ab9 */ /* 0x000fe40000000800 */
[----:B------:R-:W-:-:S04]  /*0d00*/  UIMAD.WIDE.U32 UR4, UR4, UR5, URZ ;  /* 0x00000005040472a5 */ /* 0x000fc8000f8e003f */
[----:B------:R-:W2:Y:S01]  /*0d10*/  LDC R2, c[0x0][0x14] ;  /* 0x00000500ff027b82 */ /* 0x000ea20000000800 */
[----:B0-----:R-:W-:-:S04]  /*0d20*/  @P1 IMAD.WIDE.U32 R18, R19, UR12, R6 ;  /* 0x0000000c13121c25 */ /* 0x001fc8000f8e0006 */
[----:B------:R-:W-:Y:S02]  /*0d30*/  @P1 IMAD.IADD R17, R19, 0x1, R17 ;  /* 0x0000000113111824 */ /* 0x000fe400078e0211 */
[----:B-1----:R-:W-:-:S04]  /*0d40*/  @!P1 IMAD.WIDE.U32 R8, R6, R11, R8 ;  /* 0x0000000b06089225 */ /* 0x002fc800078e0008 */
[----:B------:R-:W-:Y:S02]  /*0d50*/  @!P1 IMAD.MOV.U32 R18, RZ, RZ, R8 ;  /* 0x000000ffff129224 */ /* 0x000fe400078e0008 */
[----:B------:R-:W-:Y:S02]  /*0d60*/  @!P1 IMAD.MOV.U32 R17, RZ, RZ, R9 ;  /* 0x000000ffff119224 */ /* 0x000fe400078e0009 */
[----:B--2---:R-:W-:-:S04]  /*0d70*/  IMAD.WIDE.U32 R12, R2, UR4, RZ ;  /* 0x00000004020c7c25 */ /* 0x004fc8000f8e00ff */
[----:B------:R-:W-:Y:S01]  /*0d80*/  IMAD R23, R2, UR5, RZ ;  /* 0x0000000502177c24 */ /* 0x000fe2000f8e02ff */
[----:B------:R0:W-:Y:S03]  /*0d90*/  STL.64 [R1], R12 ;  /* 0x0000000c01007387 */ /* 0x0001e60000100a00 */
[----:B------:R-:W-:Y:S01]  /*0da0*/  IMAD.IADD R23, R13, 0x1, R23 ;  /* 0x000000010d177824 */ /* 0x000fe200078e0217 */
[----:B------:R-:W-:Y:S06]  /*0db0*/  @P0 BRA `(.L_x_11) ;  /* 0x0000000000200947 */ /* 0x000fec0003800000 */
[----:B------:R-:W-:Y:S01]  /*0dc0*/  UISETP.GE.U32.AND UP0, UPT, UR40, 0x3, UPT ;  /* 0x000000032800788c */ /* 0x000fe2000bf06070 */
[----:B------:R-:W-:Y:S01]  /*0dd0*/  IADD3 R18, P0, R18, R12, RZ ;  /* 0x0000000c12127210 */ /* 0x000fe20007f1e0ff */
[----:B------:R-:W-:Y:S01]  /*0de0*/  UIMAD.WIDE.U32 UR4, UR40, -0x55555555, URZ ;  /* 0xaaaaaaab280478a5 */ /* 0x000fe2000f8e003f */
[----:B------:R-:W-:-:S03]  /*0df0*/  UMOV UR39, URZ ;  /* 0x0000003f00277c82 */ /* 0x000fc60008000000 */
[----:B------:R-:W-:Y:S01]  /*0e00*/  USHF.R.U32.HI UR4, URZ, 0x1, UR5 ;  /* 0x000000013f047899 */ /* 0x000fe20008011605 */
[----:B------:R-:W-:-:S03]  /*0e10*/  IMAD.X R17, R23, 0x1, R17, P0 ;  /* 0x0000000117117824 */ /* 0x000fc600000e0611 */
[----:B------:R-:W-:Y:S02]  /*0e20*/  UIMAD UR38, UR4, -0x3, UR40 ;  /* 0xfffffffd042678a4 */ /* 0x000fe4000f8e0228 */
[----:B------:R-:W-:-:S12]  /*0e30*/  @UP0 ULOP3.LUT UR39, UR4, 0x1, URZ, 0xc0, !UPT ;  /* 0x0000000104270892 */ /* 0x000fd8000f8ec03f */
.L_x_11:
[----:B------:R-:W-:Y:S01]  /*0e40*/  ISETP.GE.U32.AND P0, PT, R18, UR8, PT ;  /* 0x0000000812007c0c */ /* 0x000fe2000bf06070 */
[----:B------:R-:W-:Y:S01]  /*0e50*/  IMAD.MOV.U32 R19, RZ, RZ, -0x1 ;  /* 0xffffffffff137424 */ /* 0x000fe200078e00ff */
[----:B------:R-:W-:Y:S01]  /*0e60*/  PRMT R8, RZ, 0x7610, R8 ;  /* 0x00007610ff087816 */ /* 0x000fe20000000008 */
[----:B------:R-:W-:Y:S01]  /*0e70*/  IMAD.MOV.U32 R22, RZ, RZ, -0x1 ;  /* 0xffffffffff167424 */ /* 0x000fe200078e00ff */
[----:B------:R-:W-:Y:S01]  /*0e80*/  ISETP.GE.U32.AND.EX P0, PT, R17, UR9, PT, P0 ;  /* 0x0000000911007c0c */ /* 0x000fe2000bf06100 */
[----:B------:R-:W-:-:S12]  /*0e90*/  IMAD.MOV.U32 R2, RZ, RZ, -0x1 ;  /* 0xffffffffff027424 */ /* 0x000fd800078e00ff */
[----:B------:R-:W-:Y:S05]  /*0ea0*/  @P0 BRA `(.L_x_12) ;  /* 0x00000004002c0947 */ /* 0x000fea0003800000 */
[----:B------:R-:W1:Y:S01]  /*0eb0*/  LDC.64 R26, c[0x0][0x628] ;  /* 0x00018a00ff1a7b82 */ /* 0x000e620000000a00 */
[----:B------:R-:W-:Y:S02]  /*0ec0*/  IMAD.MOV.U32 R8, RZ, RZ, R18 ;  /* 0x000000ffff087224 */ /* 0x000fe400078e0012 */
[----:B------:R-:W-:-:S05]  /*0ed0*/  IMAD.MOV.U32 R9, RZ, RZ, R17 ;  /* 0x000000ffff097224 */ /* 0x000fca00078e0011 */
[----:B------:R-:W2:Y:S08]  /*0ee0*/  LDC R2, c[0x0][0x630] ;  /* 0x00018c00ff027b82 */ /* 0x000eb00000000800 */
[----:B------:R-:W3:Y:S01]  /*0ef0*/  LDC.64 R28, c[0x0][0x620] ;  /* 0x00018800ff1c7b82 */ /* 0x000ee20000000a00 */
[----:B-1----:R-:W-:-:S04]  /*0f00*/  ISETP.NE.U32.AND P0, PT, R26, RZ, PT ;  /* 0x000000ff1a00720c */ /* 0x002fc80003f05070 */
[----:B------:R-:W-:-:S13]  /*0f10*/  ISETP.NE.AND.EX P0, PT, R27, RZ, PT, P0 ;  /* 0x000000ff1b00720c */ /* 0x000fda0003f05300 */
[----:B--23--:R-:W-:Y:S05]  /*0f20*/  @!P0 BRA `(.L_x_13) ;  /* 0x0000000000288947 */ /* 0x00cfea0003800000 */
[----:B0-----:R-:W0:Y:S02]  /*0f30*/  LDC R13, c[0x0][0x634] ;  /* 0x00018d00ff0d7b82 */ /* 0x001e240000000800 */
[----:B0-----:R-:W-:-:S05]  /*0f40*/  IADD3 R13, P0, R18, R13, RZ ;  /* 0x0000000d120d7210 */ /* 0x001fca0007f1e0ff */
[----:B------:R-:W-:-:S04]  /*0f50*/  IMAD.X R15, RZ, RZ, R17, P0 ;  /* 0x000000ffff0f7224 */ /* 0x000fc800000e0611 */
[----:B------:R-:W-:-:S04]  /*0f60*/  IMAD.WIDE.U32 R8, R15, R26, RZ ;  /* 0x0000001a0f087225 */ /* 0x000fc800078e00ff */
[----:B------:R-:W-:-:S04]  /*0f70*/  IMAD.WIDE.U32 R10, P0, R13, R27, R8 ;  /* 0x0000001b0d0a7225 */ /* 0x000fc80007800008 */
[----:B------:R-:W-:-:S04]  /*0f80*/  IMAD.WIDE.U32 R8, R13, R26, RZ ;  /* 0x0000001a0d087225 */ /* 0x000fc800078e00ff */
[----:B------:R-:W-:Y:S01]  /*0f90*/  IMAD.X R13, RZ, RZ, RZ, P0 ;  /* 0x000000ffff0d7224 */ /* 0x000fe200000e06ff */
[----:B------:R-:W-:Y:S01]  /*0fa0*/  IADD3 RZ, P0, R9, R10, RZ ;  /* 0x0000000a09ff7210 */ /* 0x000fe20007f1e0ff */
[----:B------:R-:W-:-:S04]  /*0fb0*/  IMAD.MOV.U32 R12, RZ, RZ, R11 ;  /* 0x000000ffff0c7224 */ /* 0x000fc800078e000b */
[----:B------:R-:W-:-:S08]  /*0fc0*/  IMAD.WIDE.U32.X R8, R15, R27, R12, P0 ;  /* 0x0000001b0f087225 */ /* 0x000fd000000e040c */
.L_x_13:
[----:B------:R-:W1:Y:S01]  /*0fd0*/  LDC.64 R32, c[0x0][0x640] ;  /* 0x00019000ff207b82 */ /* 0x000e620000000a00 */
[-C--:B------:R-:W-:Y:S01]  /*0fe0*/  SHF.R.U64 R30, R8, R2.reuse, R9 ;  /* 0x00000002081e7219 */ /* 0x080fe20000001209 */
[----:B------:R-:W-:Y:S01]  /*0ff0*/  IMAD.MOV.U32 R19, RZ, RZ, R17 ;  /* 0x000000ffff137224 */ /* 0x000fe200078e0011 */
[----:B------:R-:W-:Y:S01]  /*1000*/  SHF.R.U32.HI R2, RZ, R2, R9 ;  /* 0x00000002ff027219 */ /* 0x000fe20000011609 */
[----:B------:R-:W-:Y:S01]  /*1010*/  IMAD.MOV.U32 R26, RZ, RZ, 0x1 ;  /* 0x00000001ff1a7424 */ /* 0x000fe200078e00ff */
[----:B------:R-:W-:-:S03]  /*1020*/  IADD3 R11, P0, RZ, -R30, RZ ;  /* 0x8000001eff0b7210 */ /* 0x000fc60007f1e0ff */
[----:B------:R-:W2:Y:S02]  /*1030*/  LDC R10, c[0x0][0x618] ;  /* 0x00018600ff0a7b82 */ /* 0x000ea40000000800 */
[----:B------:R-:W-:-:S04]  /*1040*/  IMAD.X R9, RZ, RZ, ~R2, P0 ;  /* 0x000000ffff097224 */ /* 0x000fc800000e0e02 */
[-C--:B------:R-:W-:Y:S02]  /*1050*/  IMAD R2, R9, R28.reuse, RZ ;  /* 0x0000001c09027224 */ /* 0x080fe400078e02ff */
[----:B0-----:R-:W0:Y:S01]  /*1060*/  LDC R13, c[0x0][0x608] ;  /* 0x00018200ff0d7b82 */ /* 0x001e220000000800 */
[----:B------:R-:W-:-:S04]  /*1070*/  IMAD.WIDE.U32 R8, R11, R28, R18 ;  /* 0x0000001c0b087225 */ /* 0x000fc800078e0012 */
[----:B------:R-:W-:Y:S02]  /*1080*/  IMAD R11, R11, R29, R2 ;  /* 0x0000001d0b0b7224 */ /* 0x000fe400078e0202 */
[----:B------:R-:W-:Y:S01]  /*1090*/  IMAD.MOV.U32 R2, RZ, RZ, -0x1 ;  /* 0xffffffffff027424 */ /* 0x000fe200078e00ff */
[----:B------:R-:W3:Y:S01]  /*10a0*/  LDC R31, c[0x0][0x658] ;  /* 0x00019600ff1f7b82 */ /* 0x000ee20000000800 */
[----:B------:R-:W-:Y:S01]  /*10b0*/  IMAD.IADD R9, R9, 0x1, R11 ;  /* 0x0000000109097824 */ /* 0x000fe200078e020b */
[----:B-1----:R-:W-:-:S04]  /*10c0*/  ISETP.NE.U32.AND P0, PT, R32, RZ, PT ;  /* 0x000000ff2000720c */ /* 0x002fc80003f05070 */
[----:B------:R-:W-:Y:S02]  /*10d0*/  ISETP.NE.AND.EX P0, PT, R33, RZ, PT, P0 ;  /* 0x000000ff2100720c */ /* 0x000fe40003f05300 */
[----:B------:R-:W1:Y:S01]  /*10e0*/  LDC R29, c[0x0][0x600] ;  /* 0x00018000ff1d7b82 */ /* 0x000e620000000800 */
[-CC-:B--2---:R-:W-:Y:S02]  /*10f0*/  SHF.R.U64 R27, R8, R10.reuse, R9.reuse ;  /* 0x0000000a081b7219 */ /* 0x184fe40000001209 */
[----:B------:R-:W-:-:S05]  /*1100*/  SHF.R.U32.HI R8, RZ, R10, R9 ;  /* 0x0000000aff087219 */ /* 0x000fca0000011609 */
[----:B------:R-:W2:Y:S01]  /*1110*/  LDC R22, c[0x0][0x648] ;  /* 0x00019200ff167b82 */ /* 0x000ea20000000800 */
[-CC-:B0-----:R-:W-:Y:S02]  /*1120*/  SHF.R.U64 R34, R27, R13.reuse, R8.reuse ;  /* 0x0000000d1b227219 */ /* 0x181fe40000001208 */
[----:B------:R-:W-:-:S05]  /*1130*/  SHF.R.U32.HI R8, RZ, R13, R8 ;  /* 0x0000000dff087219 */ /* 0x000fca0000011608 */
[----:B------:R-:W0:Y:S01]  /*1140*/  LDC R24, c[0x0][0x638] ;  /* 0x00018e00ff187b82 */ /* 0x000e220000000800 */
[-CC-:B---3--:R-:W-:Y:S02]  /*1150*/  SHF.R.U64 R36, R34, R31.reuse, R8.reuse ;  /* 0x0000001f22247219 */ /* 0x188fe40000001208 */
[-C--:B------:R-:W-:Y:S02]  /*1160*/  SHF.L.U32 R2, R2, R31.reuse, RZ ;  /* 0x0000001f02027219 */ /* 0x080fe400000006ff */
[----:B------:R-:W-:Y:S01]  /*1170*/  SHF.R.U32.HI R9, RZ, R31, R8 ;  /* 0x0000001fff097219 */ /* 0x000fe20000011608 */
[----:B------:R-:W-:Y:S01]  /*1180*/  IMAD.MOV.U32 R8, RZ, RZ, R36 ;  /* 0x000000ffff087224 */ /* 0x000fe200078e0024 */
[----:B------:R-:W-:Y:S01]  /*1190*/  LOP3.LUT R15, RZ, R2, RZ, 0x33, !PT ;  /* 0x00000002ff0f7212 */ /* 0x000fe200078e33ff */
[----:B------:R-:W3:Y:S01]  /*11a0*/  LDC R28, c[0x0][0x610] ;  /* 0x00018400ff1c7b82 */ /* 0x000ee20000000800 */
[----:B------:R-:W-:Y:S05]  /*11b0*/  @!P0 BRA `(.L_x_14) ;  /* 0x0000000000288947 */ /* 0x000fea0003800000 */
[----:B------:R-:W4:Y:S02]  /*11c0*/  LDC R13, c[0x0][0x64c] ;  /* 0x00019300ff0d7b82 */ /* 0x000f240000000800 */
[----:B----4-:R-:W-:-:S05]  /*11d0*/  IADD3 R13, P0, R36, R13, RZ ;  /* 0x0000000d240d7210 */ /* 0x010fca0007f1e0ff */
        /* <DEDUP_REMOVED lines=8> */
.L_x_14:
[----:B--2---:R-:W-:Y:S01]  /*1260*/  SHF.R.U64 R7, R8, R22, R9 ;  /* 0x0000001608077219 */ /* 0x004fe20000001209 */
[----:B-1----:R-:W-:Y:S01]  /*1270*/  VIADD R8, R29, 0xffffffff ;  /* 0xffffffff1d087836 */ /* 0x002fe20000000000 */
[----:B------:R-:W-:Y:S01]  /*1280*/  SHF.L.U32 R2, R26, R31, RZ ;  /* 0x0000001f1a027219 */ /* 0x000fe200000006ff */
[----:B------:R-:W-:Y:S01]  /*1290*/  @P1 IMAD R21, R25, R20, R6 ;  /* 0x0000001419151224 */ /* 0x000fe200078e0206 */
[----:B------:R-:W-:Y:S01]  /*12a0*/  LOP3.LUT R15, R34, R15, RZ, 0xc0, !PT ;  /* 0x0000000f220f7212 */ /* 0x000fe200078ec0ff */
[----:B------:R-:W-:Y:S01]  /*12b0*/  IMAD.MOV R9, RZ, RZ, -R7 ;  /* 0x000000ffff097224 */ /* 0x000fe200078e0a07 */
[----:B------:R-:W-:-:S03]  /*12c0*/  LOP3.LUT R8, R27, R8, RZ, 0xc0, !PT ;  /* 0x000000081b087212 */ /* 0x000fc600078ec0ff */
[----:B------:R-:W-:Y:S02]  /*12d0*/  IMAD R6, R2, R7, R15 ;  /* 0x0000000702067224 */ /* 0x000fe400078e020f */
[----:B0-----:R-:W-:Y:S02]  /*12e0*/  IMAD R2, R9, R24, R36 ;  /* 0x0000001809027224 */ /* 0x001fe400078e0224 */
[----:B---3--:R-:W-:Y:S02]  /*12f0*/  IMAD R19, R6, R28, R21 ;  /* 0x0000001c06137224 */ /* 0x008fe400078e0215 */
[----:B------:R-:W-:Y:S02]  /*1300*/  IMAD R2, R2, R29, R8 ;  /* 0x0000001d02027224 */ /* 0x000fe400078e0208 */
[----:B------:R-:W-:-:S03]  /*1310*/  IMAD.MOV.U32 R6, RZ, RZ, 0x1 ;  /* 0x00000001ff067424 */ /* 0x000fc600078e00ff */
[----:B------:R-:W-:Y:S02]  /*1320*/  SEL R22, R2, R19, !P1 ;  /* 0x0000001302167207 */ /* 0x000fe40004800000 */
[----:B------:R-:W-:Y:S01]  /*1330*/  SEL R19, R19, R2, !P1 ;  /* 0x0000000213137207 */ /* 0x000fe20004800000 */
[----:B------:R-:W-:Y:S01]  /*1340*/  IMAD.MOV.U32 R2, RZ, RZ, R30 ;  /* 0x000000ffff027224 */ /* 0x000fe200078e001e */
[----:B------:R-:W-:-:S07]  /*1350*/  PRMT R8, R6, 0x7610, R8 ;  /* 0x0000761006087816 */ /* 0x000fce0000000008 */
.L_x_12:
[----:B------:R-:W-:Y:S05]  /*1360*/  @!P2 BRA `(.L_x_15) ;  /* 0x00000000000ca947 */ /* 0x000fea0003800000 */
[----:B------:R-:W-:Y:S01]  /*1370*/  UCGABAR_WAIT ;  /* 0x0000000000007dc7 */ /* 0x000fe20008000000 */
[----:B------:R-:W-:Y:S01]  /*1380*/  CCTL.IVALL ;  /* 0x00000000ff00798f */ /* 0x000fe20002000000 */
[----:B------:R-:W-:Y:S05]  /*1390*/  BRA `(.L_x_16) ;  /* 0x0000000000047947 */ /* 0x000fea0003800000 */
.L_x_15:
[----:B------:R-:W-:Y:S06]  /*13a0*/  BAR.SYNC.DEFER_BLOCKING 0x0 ;  /* 0x0000000000007b1d */ /* 0x000fec0000010000 */
.L_x_16:
[----:B------:R-:W-:Y:S05]  /*13b0*/  @!P4 BRA `(.L_x_17) ;  /* 0x0000004400a0c947 */ /* 0x000fea0003800000 */
[----:B------:R-:W-:-:S13]  /*13c0*/  ISETP.GT.U32.AND P0, PT, R35, 0x1, PT ;  /* 0x000000012300780c */ /* 0x000fda0003f04070 */
[----:B------:R-:W-:Y:S05]  /*13d0*/  @P0 EXIT ;  /* 0x000000000000094d */ /* 0x000fea0003800000 */
.L_x_18:
[----:B------:R-:W-:-:S08]  /*13e0*/  NOP ;  /* 0x0000000000007918 */ /* 0x000fd00000000000 */
[----:B------:R-:W1:Y:S02]  /*13f0*/  USETMAXREG.TRY_ALLOC.CTAPOOL UP0, 0xe8 ;  /* 0x000000e8000079c8 */ /* 0x000e640008000600 */
[----:B-1----:R-:W-:-:S13]  /*1400*/  PLOP3.LUT P0, PT, PT, PT, UP0, 0x80, 0x0 ;  /* 0x000000000000781c */ /* 0x002fda0003f0f008 */
[----:B------:R-:W-:Y:S05]  /*1410*/  @!P0 BRA `(.L_x_18) ;  /* 0xfffffffc00f08947 */ /* 0x000fea000383ffff */
[----:B------:R-:W-:-:S13]  /*1420*/  LOP3.LUT P0, RZ, R8, 0xff, RZ, 0xc0, !PT ;  /* 0x000000ff08ff7812 */ /* 0x000fda000780c0ff */
[----:B------:R-:W-:Y:S05]  /*1430*/  @!P0 EXIT ;  /* 0x000000000000894d */ /* 0x000fea0003800000 */
[----:B------:R-:W1:Y:S01]  /*1440*/  S2UR UR4, SR_CgaCtaId ;  /* 0x00000000000479c3 */ /* 0x000e620000008800 */
[----:B------:R-:W-:Y:S01]  /*1450*/  VIADD R14, R14, 0xffffffff ;  /* 0xffffffff0e0e7836 */ /* 0x000fe20000000000 */
[CC--:B------:R-:W-:Y:S01]  /*1460*/  LEA.HI R4, R0.reuse, R3.reuse, RZ, 0x2 ;  /* 0x0000000300047211 */ /* 0x0c0fe200078f10ff */
[----:B------:R-:W-:Y:S01]  /*1470*/  UMOV UR41, 0x400 ;  /* 0x0000040000297882 */ /* 0x000fe20000000000 */
[----:B------:R-:W-:Y:S01]  /*1480*/  LEA.HI R0, R0, R3, RZ, 0x5 ;  /* 0x0000000300007211 */ /* 0x000fe200078f28ff */
[----:B------:R-:W-:Y:S01]  /*1490*/  UISETP.LT.AND UP0, UPT, UR40, 0x1, UPT ;  /* 0x000000012800788c */ /* 0x000fe2000bf01270 */
[----:B------:R-:W-:Y:S01]  /*14a0*/  R2UR UR42, R14 ;  /* 0x000000000e2a72ca */ /* 0x000fe200000e0000 */
[----:B------:R-:W-:Y:S01]  /*14b0*/  ULDC UR6, c[0x0][0x284] ;  /* 0x0000a10000067ab9 */ /* 0x000fe20000000800 */
[--C-:B------:R-:W-:Y:S01]  /*14c0*/  SHF.R.S32.HI R92, RZ, 0x2, R4.reuse ;  /* 0x00000002ff5c7819 */ /* 0x100fe20000011404 */
[----:B------:R-:W-:Y:S01]  /*14d0*/  USEL UR43, UR40, 0x1, UP0 ;  /* 0x00000001282b7887 */ /* 0x000fe20008000000 */
[----:B------:R-:W-:Y:S01]  /*14e0*/  SHF.R.S32.HI R5, RZ, 0x1f, R4 ;  /* 0x0000001fff057819 */ /* 0x000fe20000011404 */
[----:B------:R-:W-:Y:S01]  /*14f0*/  USHF.L.U32 UR46, UR40, 0x1, URZ ;  /* 0x00000001282e7899 */ /* 0x000fe2000800063f */
[----:B------:R-:W-:Y:S01]  /*1500*/  LOP3.LUT R94, R4, 0xfffffffc, RZ, 0xc0, !PT ;  /* 0xfffffffc045e7812 */ /* 0x000fe200078ec0ff */
[----:B------:R-:W-:Y:S01]  /*1510*/  UIADD3 UR43, -UR43, UR40, URZ ;  /* 0x000000282b2b7290 */ /* 0x000fe2000fffe13f */
[----:B------:R-:W-:-:S02]  /*1520*/  LEA.HI R5, R5, R92, RZ, 0x3 ;  /* 0x0000005c05057211 */ /* 0x000fc400078f18ff */
[----:B------:R-:W-:Y:S01]  /*1530*/  ISETP.NE.AND P0, PT, R14, RZ, PT ;  /* 0x000000ff0e00720c */ /* 0x000fe20003f05270 */
[----:B------:R-:W-:Y:S01]  /*1540*/  IMAD.IADD R94, R3, 0x1, -R94 ;  /* 0x00000001035e7824 */ /* 0x000fe200078e0a5e */
[----:B------:R-:W-:Y:S01]  /*1550*/  LOP3.LUT R5, R5, 0xfffffff8, RZ, 0xc0, !PT ;  /* 0xfffffff805057812 */ /* 0x000fe200078ec0ff */
[----:B------:R-:W-:Y:S01]  /*1560*/  USHF.L.U32 UR42, UR42, 0x3, URZ ;  /* 0x000000032a2a7899 */ /* 0x000fe2000800063f */
[----:B------:R-:W-:-:S03]  /*1570*/  SEL R101, RZ, 0x1, P0 ;  /* 0x00000001ff657807 */ /* 0x000fc60000000000 */
[----:B------:R-:W-:Y:S01]  /*1580*/  IMAD.IADD R92, R92, 0x1, -R5 ;  /* 0x000000015c5c7824 */ /* 0x000fe200078e0a05 */
[----:B-1----:R-:W-:Y:S01]  /*1590*/  ULEA UR41, UR4, UR41, 0x18 ;  /* 0x0000002904297291 */ /* 0x002fe2000f8ec03f */
[----:B------:R-:W-:Y:S01]  /*15a0*/  SHF.R.S32.HI R5, RZ, 0x5, R0 ;  /* 0x00000005ff057819 */ /* 0x000fe20000011400 */
[----:B------:R-:W-:Y:S02]  /*15b0*/  IMAD.U32 R96, RZ, RZ, UR42 ;  /* 0x0000002aff607e24 */ /* 0x000fe4000f8e00ff */
[----:B------:R-:W-:Y:S01]  /*15c0*/  UIADD3 UR47, UR41, 0x40, URZ ;  /* 0x00000040292f7890 */ /* 0x000fe2000fffe03f */
[--C-:B------:R-:W-:Y:S01]  /*15d0*/  SHF.R.S32.HI R93, RZ, 0x1f, R92.reuse ;  /* 0x0000001fff5d7819 */ /* 0x100fe2000001145c */
[----:B------:R-:W-:Y:S01]  /*15e0*/  UIADD3 UR4, UR41, 0x100, URZ ;  /* 0x0000010029047890 */ /* 0x000fe2000fffe03f */
[C-C-:B------:R-:W-:Y:S01]  /*15f0*/  IMAD R99, R5.reuse, -0x10, -R92.reuse ;  /* 0xfffffff005637824 */ /* 0x140fe200078e0a5c */
[----:B------:R-:W-:Y:S01]  /*1600*/  UIADD3 UR5, UR41, 0x3100, URZ ;  /* 0x0000310029057890 */ /* 0x000fe2000fffe03f */
[C---:B------:R-:W-:Y:S01]  /*1610*/  LOP3.LUT R98, R96.reuse, 0x8, RZ, 0xc0, !PT ;  /* 0x0000000860627812 */ /* 0x040fe200078ec0ff */
[----:B------:R-:W-:Y:S01]  /*1620*/  USHF.R.U32.HI UR4, URZ, 0x4, UR4 ;  /* 0x000000043f047899 */ /* 0x000fe20008011604 */
[----:B------:R-:W-:Y:S01]  /*1630*/  IMAD.U32 R95, RZ, RZ, UR47 ;  /* 0x0000002fff5f7e24 */ /* 0x000fe2000f8e00ff */
[----:B------:R-:W-:Y:S01]  /*1640*/  USHF.R.U32.HI UR5, URZ, 0x4, UR5 ;  /* 0x000000043f057899 */ /* 0x000fe20008011605 */
[----:B------:R-:W-:Y:S01]  /*1650*/  IMAD.WIDE R92, R5, 0x10, R92 ;  /* 0x00000010055c7825 */ /* 0x000fe200078e025c */
[----:B------:R-:W-:Y:S01]  /*1660*/  ULOP3.LUT UR4, UR4, 0x3fff, URZ, 0xc0, !UPT ;  /* 0x00003fff04047892 */ /* 0x000fe2000f8ec03f */
[----:B------:R-:W-:Y:S01]  /*1670*/  LOP3.LUT R96, R96, 0x8, RZ, 0xc, !PT ;  /* 0x0000000860607812 */ /* 0x000fe200078e0cff */
[----:B------:R-:W-:Y:S01]  /*1680*/  ULOP3.LUT UR5, UR5, 0x3fff, URZ, 0xc0, !UPT ;  /* 0x00003fff05057892 */ /* 0x000fe2000f8ec03f */
[----:B------:R-:W-:Y:S01]  /*1690*/  VIADD R97, R95, UR42 ;  /* 0x0000002a5f617c36 */ /* 0x000fe20008000000 */
[----:B------:R-:W-:Y:S01]  /*16a0*/  LOP3.LUT R98, R98, 0x18, RZ, 0x3c, !PT ;  /* 0x0000001862627812 */ /* 0x000fe200078e3cff */
[----:B------:R-:W-:Y:S01]  /*16b0*/  VIADD R99, R99, UR6 ;  /* 0x0000000663637c36 */ /* 0x000fe20008000000 */
[----:B------:R-:W-:-:S02]  /*16c0*/  ULOP3.LUT UR44, UR4, 0x10000, URZ, 0xfc, !UPT ;  /* 0x00010000042c7892 */ /* 0x000fc4000f8efc3f */
[----:B------:R-:W-:-:S12]  /*16d0*/  ULOP3.LUT UR45, UR5, 0x10000, URZ, 0xfc, !UPT ;  /* 0x00010000052d7892 */ /* 0x000fd8000f8efc3f */
.L_x_170:
[----:B------:R-:W-:Y:S01]  /*16e0*/  SHF.L.U32 R0, R101, 0x1f, RZ ;  /* 0x0000001f65007819 */ /* 0x000fe200000006ff */
[----:B------:R-:W-:Y:S02]  /*16f0*/  ULDC UR4, c[0x0][0x28c] ;  /* 0x0000a30000047ab9 */ /* 0x000fe40000000800 */
[----:B------:R-:W-:Y:S01]  /*1700*/  ISETP.LT.AND P1, PT, RZ, UR4, PT ;  /* 0x00000004ff007c0c */ /* 0x000fe2000bf21270 */
[----:B-1----:R-:W1:Y:S02]  /*1710*/  SYNCS.PHASECHK.TRANS64.TRYWAIT P0, [R95+UR42], R0 ;  /* 0x000000005f0075a7 */ /* 0x002e64000800016a */
[----:B-1-34-:R-:W-:Y:S10]  /*1720*/  @!P0 BRA `(.L_x_19) ;  /* 0x0000005000bc8947 */ /* 0x01aff40003800000 */
.L_x_191:
[----:B------:R-:W-:Y:S05]  /*1730*/  @P1 BRA `(.L_x_20) ;  /* 0x0000000000401947 */ /* 0x000fea0003800000 */
[----:B-1----:R-:W-:Y:S01]  /*1740*/  MOV R0, 0x0 ;  /* 0x0000000000007802 */ /* 0x002fe20000000f00 */
[----:B------:R-:W-:Y:S01]  /*1750*/  ULDC.64 UR4, c[0x4][0x68] ;  /* 0x01001a0000047ab9 */ /* 0x000fe20000000a00 */
[----:B------:R-:W-:Y:S01]  /*1760*/  ULDC.64 UR6, c[0x4][0x8] ;  /* 0x0100020000067ab9 */ /* 0x000fe20000000a00 */
[----:B------:R-:W-:Y:S01]  /*1770*/  IMAD.U32 R4, RZ, RZ, UR4 ;  /* 0x00000004ff047e24 */ /* 0x000fe2000f8e00ff */
[----:B------:R1:W2:Y:S01]  /*1780*/  LDC.64 R14, c[0x4][R0] ;  /* 0x01000000000e7b82 */ /* 0x0002a20000000a00 */
[----:B------:R-:W-:Y:S01]  /*1790*/  IMAD.U32 R5, RZ, RZ, UR5 ;  /* 0x00000005ff057e24 */ /* 0x000fe2000f8e00ff */
[----:B------:R-:W-:Y:S01]  /*17a0*/  ULDC.64 UR4, c[0x4][0x70] ;  /* 0x01001c0000047ab9 */ /* 0x000fe20000000a00 */
[----:B------:R-:W-:Y:S02]  /*17b0*/  IMAD.U32 R10, RZ, RZ, UR6 ;  /* 0x00000006ff0a7e24 */ /* 0x000fe4000f8e00ff */
[----:B------:R-:W-:Y:S02]  /*17c0*/  IMAD.U32 R6, RZ, RZ, UR4 ;  /* 0x00000004ff067e24 */ /* 0x000fe4000f8e00ff */
[----:B------:R-:W-:-:S02]  /*17d0*/  IMAD.U32 R7, RZ, RZ, UR5 ;  /* 0x00000005ff077e24 */ /* 0x000fc4000f8e00ff */
[----:B------:R-:W-:Y:S02]  /*17e0*/  IMAD.U32 R11, RZ, RZ, UR7 ;  /* 0x00000007ff0b7e24 */ /* 0x000fe4000f8e00ff */
[----:B------:R-:W-:Y:S02]  /*17f0*/  IMAD.MOV.U32 R8, RZ, RZ, 0x1e1 ;  /* 0x000001e1ff087424 */ /* 0x000fe400078e00ff */
[----:B0-----:R-:W-:Y:S02]  /*1800*/  IMAD.MOV.U32 R12, RZ, RZ, 0x1 ;  /* 0x00000001ff0c7424 */ /* 0x001fe400078e00ff */
[----:B-1----:R-:W-:-:S07]  /*1810*/  IMAD.MOV.U32 R13, RZ, RZ, RZ ;  /* 0x000000ffff0d7224 */ /* 0x002fce00078e00ff */
[----:B------:R-:W-:-:S07]  /*1820*/  LEPC R20, `(.L_x_20) ;  /* 0x000000001014794e */ /* 0x000fce0000000000 */
[----:B--2--5:R-:W-:Y:S05]  /*1830*/  CALL.ABS.NOINC R14 ;  /* 0x000000000e007343 */ /* 0x024fea0003c00000 */
.L_x_20:
[----:B-1----:R-:W-:-:S04]  /*1840*/  LOP3.LUT R0, R16, 0x1, RZ, 0xfc, !PT ;  /* 0x0000000110007812 */ /* 0x002fc800078efcff */
[----:B------:R-:W-:-:S13]  /*1850*/  ISETP.NE.AND P0, PT, R0, 0x3, PT ;  /* 0x000000030000780c */ /* 0x000fda0003f05270 */
[----:B------:R-:W-:Y:S05]  /*1860*/  @!P0 BRA `(.L_x_21) ;  /* 0x0000000000048947 */ /* 0x000fea0003800000 */
[----:B------:R-:W-:Y:S01]  /*1870*/  BPT.TRAP 0x1 ;  /* 0x000000040000795c */ /* 0x000fe20000300000 */
.L_x_21:
[----:B------:R-:W-:Y:S02]  /*1880*/  IMAD.U32 R3, RZ, RZ, UR38 ;  /* 0x00000026ff037e24 */ /* 0x000fe4000f8e00ff */
[----:B------:R-:W-:-:S03]  /*1890*/  IMAD.U32 R0, RZ, RZ, UR39 ;  /* 0x00000027ff007e24 */ /* 0x000fc6000f8e00ff */
[----:B------:R-:W-:Y:S02]  /*18a0*/  LEA R3, R3, UR41, 0x3 ;  /* 0x0000002903037c11 */ /* 0x000fe4000f8e18ff */
[----:B------:R-:W-:-:S04]  /*18b0*/  SHF.L.U32 R0, R0, 0x1f, RZ ;  /* 0x0000001f00007819 */ /* 0x000fc800000006ff */
[----:B------:R1:W2:Y:S01]  /*18c0*/  SYNCS.PHASECHK.TRANS64.TRYWAIT P1, [R3+URZ], R0 ;  /* 0x00000000030075a7 */ /* 0x0002a2000802017f */
[----:B------:R-:W-:Y:S05]  /*18d0*/  @!P0 BRA `(.L_x_22) ;  /* 0x0000000000048947 */ /* 0x000fea0003800000 */
[----:B------:R-:W-:Y:S01]  /*18e0*/  BPT.TRAP 0x1 ;  /* 0x000000040000795c */ /* 0x000fe20000300000 */
.L_x_22:
[----:B--2---:R-:W-:Y:S05]  /*18f0*/  @P1 BRA `(.L_x_23) ;  /* 0x0000000000081947 */ /* 0x004fea0003800000 */
[----:B------:R-:W2:Y:S02]  /*1900*/  SYNCS.PHASECHK.TRANS64.TRYWAIT P1, [R3+URZ], R0 ;  /* 0x00000000030075a7 */ /* 0x000ea4000802017f */
[----:B--2---:R-:W-:Y:S05]  /*1910*/  @!P1 BRA `(.L_x_24) ;  /* 0x0000005000549947 */ /* 0x004fea0003800000 */
.L_x_23:
[----:B------:R-:W-:Y:S05]  /*1920*/  WARPSYNC.ALL ;  /* 0x0000000000007948 */ /* 0x000fea0003800000 */
[----:B------:R-:W-:Y:S01]  /*1930*/  ULEA UR4, UR38, UR44, 0x8 ;  /* 0x0000002c26047291 */ /* 0x000fe2000f8e403f */
[----:B------:R-:W-:Y:S01]  /*1940*/  WARPGROUP.ARRIVE ;  /* 0x00000000000079c5 */ /* 0x000fe20000000000 */
[----:B------:R-:W-:Y:S01]  /*1950*/  ULEA UR6, UR38, UR45, 0x9 ;  /* 0x0000002d26067291 */ /* 0x000fe2000f8e483f */
[----:B-12---:R-:W-:Y:S01]  /*1960*/  IMAD.U32 R0, RZ, RZ, UR43 ;  /* 0x0000002bff007e24 */ /* 0x006fe2000f8e00ff */
[----:B------:R-:W-:Y:S01]  /*1970*/  UMOV UR5, 0x80000020 ;  /* 0x8000002000057882 */ /* 0x000fe20000000000 */
[----:B------:R-:W-:-:S03]  /*1980*/  UMOV UR7, 0x80000020 ;  /* 0x8000002000077882 */ /* 0x000fc60000000000 */
[----:B------:R-:W-:-:S03]  /*1990*/  ISETP.GE.AND P1, PT, R0, 0x1, PT ;  /* 0x000000010000780c */ /* 0x000fc60003f26270 */
[----:B------:R-:W-:Y:S01]  /*19a0*/  IGMMA.64x128x32.S8.S8 R24, gdesc[UR4], RZ, !UPT, gsb0 ;  /* 0x03600000041879f1 */ /* 0x000fe2000c0410ff */
[----:B------:R-:W-:Y:S02]  /*19b0*/  UIADD3 UR4, UR4, 0x2, URZ ;  /* 0x0000000204047890 */ /* 0x000fe4000fffe03f */
[----:B------:R-:W-:Y:S01]  /*19c0*/  UIADD3 UR6, UR6, 0x2, URZ ;  /* 0x0000000206067890 */ /* 0x000fe2000fffe03f */
[----:B------:R-:W-:Y:S01]  /*19d0*/  UMOV UR5, 0x80000020 ;  /* 0x8000002000057882 */ /* 0x000fe20000000000 */
[----:B------:R-:W-:Y:S01]  /*19e0*/  UMOV UR7, 0x80000020 ;  /* 0x8000002000077882 */ /* 0x000fe20000000000 */
[----:B------:R-:W-:Y:S02]  /*19f0*/  WARPGROUP.DEPBAR.LE gsb0, 0x0 ;  /* 0x00008000000079c5 */ /* 0x000fe40000010000 */
[----:B------:R-:W-:-:S06]  /*1a00*/  WARPGROUP.ARRIVE ;  /* 0x00000000000079c5 */ /* 0x000fcc0000000000 */
[----:B------:R-:W-:Y:S03]  /*1a10*/  IGMMA.64x128x32.S8.S8 R24, gdesc[UR4], R24, gsb0 ;  /* 0x03600000041879f1 */ /* 0x000fe60008041018 */
[----:B------:R-:W-:Y:S02]  /*1a20*/  WARPGROUP.DEPBAR.LE gsb0, 0x0 ;  /* 0x00008000000079c5 */ /* 0x000fe40000010000 */
[----:B------:R-:W-:Y:S05]  /*1a30*/  @!P1 BRA `(.L_x_25) ;  /* 0x0000000000d49947 */ /* 0x000fea0003800000 */
[----:B------:R-:W-:Y:S01]  /*1a40*/  UIADD3 UR4, UR38, 0x1, URZ ;  /* 0x0000000126047890 */ /* 0x000fe2000fffe03f */
[----:B------:R-:W-:Y:S02]  /*1a50*/  IMAD.U32 R0, RZ, RZ, UR43 ;  /* 0x0000002bff007e24 */ /* 0x000fe4000f8e00ff */
[----:B------:R-:W-:Y:S01]  /*1a60*/  IMAD.U32 R3, RZ, RZ, UR38 ;  /* 0x00000026ff037e24 */ /* 0x000fe2000f8e00ff */
[----:B------:R-:W-:-:S04]  /*1a70*/  UISETP.NE.AND UP0, UPT, UR4, 0x3, UPT ;  /* 0x000000030400788c */ /* 0x000fc8000bf05270 */
[----:B------:R-:W-:Y:S02]  /*1a80*/  USEL UR5, URZ, 0x1, UP0 ;  /* 0x000000013f057887 */ /* 0x000fe40008000000 */
[----:B------:R-:W-:Y:S02]  /*1a90*/  USEL UR8, UR4, URZ, UP0 ;  /* 0x0000003f04087287 */ /* 0x000fe40008000000 */
[----:B------:R-:W-:-:S06]  /*1aa0*/  ULOP3.LUT UR5, UR39, UR5, URZ, 0x3c, !UPT ;  /* 0x0000000527057292 */ /* 0x000fcc000f8e3c3f */
[----:B------:R-:W-:-:S07]  /*1ab0*/  IMAD.U32 R6, RZ, RZ, UR5 ;  /* 0x00000005ff067e24 */ /* 0x000fce000f8e00ff */
.L_x_32:
[----:B------:R-:W-:Y:S05]  /*1ac0*/  @!P0 BRA `(.L_x_26) ;  /* 0x0000000000048947 */ /* 0x000fea0003800000 */
[----:B------:R-:W-:Y:S01]  /*1ad0*/  BPT.TRAP 0x1 ;  /* 0x000000040000795c */ /* 0x000fe20000300000 */
.L_x_26:
[----:B------:R-:W-:Y:S01]  /*1ae0*/  ULEA UR4, UR8, UR41, 0x3 ;  /* 0x0000002908047291 */ /* 0x000fe2000f8e183f */
[----:B------:R-:W-:-:S08]  /*1af0*/  SHF.L.U32 R4, R6, 0x1f, RZ ;  /* 0x0000001f06047819 */ /* 0x000fd000000006ff */
[----:B------:R1:W2:Y:S01]  /*1b00*/  SYNCS.PHASECHK.TRANS64.TRYWAIT P1, [UR4], R4 ;  /* 0x00000004ff0075a7 */ /* 0x0002a20008020144 */
[----:B------:R-:W-:Y:S05]  /*1b10*/  @!P0 BRA `(.L_x_27) ;  /* 0x0000000000048947 */ /* 0x000fea0003800000 */
[----:B------:R-:W-:Y:S01]  /*1b20*/  BPT.TRAP 0x1 ;  /* 0x000000040000795c */ /* 0x000fe20000300000 */
.L_x_27:
[----:B--2---:R-:W-:Y:S05]  /*1b30*/  @P1 BRA `(.L_x_28) ;  /* 0x0000000000081947 */ /* 0x004fea0003800000 */
[----:B------:R-:W2:Y:S02]  /*1b40*/  SYNCS.PHASECHK.TRANS64.TRYWAIT P1, [UR4], R4 ;  /* 0x00000004ff0075a7 */ /* 0x000ea40008020144 */
[----:B--2---:R-:W-:Y:S05]  /*1b50*/  @!P1 BRA `(.L_x_29) ;  /* 0x0000004c00d89947 */ /* 0x004fea0003800000 */
.L_x_28:
[----:B------:R-:W-:Y:S01]  /*1b60*/  ULEA UR4, UR8, UR44, 0x8 ;  /* 0x0000002c08047291 */ /* 0x000fe2000f8e403f */
[----:B------:R-:W-:Y:S01]  /*1b70*/  WARPGROUP.ARRIVE ;  /* 0x00000000000079c5 */ /* 0x000fe20000000000 */
[----:B------:R-:W-:Y:S01]  /*1b80*/  ULEA UR6, UR8, UR45, 0x9 ;  /* 0x0000002d08067291 */ /* 0x000fe2000f8e483f */
[----:B------:R-:W-:Y:S01]  /*1b90*/  UMOV UR5, 0x80000020 ;  /* 0x8000002000057882 */ /* 0x000fe20000000000 */
[----:B------:R-:W-:-:S07]  /*1ba0*/  UMOV UR7, 0x80000020 ;  /* 0x8000002000077882 */ /* 0x000fce0000000000 */
[----:B------:R-:W-:Y:S01]  /*1bb0*/  IGMMA.64x128x32.S8.S8 R24, gdesc[UR4], R24, gsb0 ;  /* 0x03600000041879f1 */ /* 0x000fe20008041018 */
        /* <DEDUP_REMOVED lines=9> */
[----:B------:R-:W-:Y:S01]  /*1c50*/  BPT.TRAP 0x1 ;  /* 0x000000040000795c */ /* 0x000fe20000300000 */
.L_x_30:
[----:B------:R-:W-:-:S13]  /*1c60*/  ISETP.NE.AND P1, PT, R89, RZ, PT ;  /* 0x000000ff5900720c */ /* 0x000fda0003f25270 */
[----:B-12---:R-:W-:-:S05]  /*1c70*/  @P1 LEA R4, R3, UR41, 0x3 ;  /* 0x0000002903041c11 */ /* 0x006fca000f8e18ff */
[----:B------:R-:W-:-:S05]  /*1c80*/  @P1 VIADD R5, R4, 0x18 ;  /* 0x0000001804051836 */ /* 0x000fca0000000000 */
[----:B------:R-:W-:-:S04]  /*1c90*/  @P1 PRMT R5, R88, 0x654, R5 ;  /* 0x0000065458051816 */ /* 0x000fc80000000005 */
[----:B------:R1:W-:Y:S01]  /*1ca0*/  @P1 SYNCS.ARRIVE.TRANS64.RED.A1T0 RZ, [R5+URZ], RZ ;  /* 0x000000ff05ff19a7 */ /* 0x0003e2000810043f */
[----:B------:R-:W-:-:S13]  /*1cb0*/  ISETP.GT.U32.AND P1, PT, R16, 0x1, PT ;  /* 0x000000011000780c */ /* 0x000fda0003f24070 */
[----:B-1----:R-:W-:Y:S05]  /*1cc0*/  @P1 BRA `(.L_x_31) ;  /* 0x0000000000041947 */ /* 0x002fea0003800000 */
[----:B------:R-:W-:Y:S01]  /*1cd0*/  BPT.TRAP 0x1 ;  /* 0x000000040000795c */ /* 0x000fe20000300000 */
.L_x_31:
[----:B------:R-:W-:Y:S01]  /*1ce0*/  UIADD3 UR8, UR8, 0x1, URZ ;  /* 0x0000000108087890 */ /* 0x000fe2000fffe03f */
[C---:B------:R-:W-:Y:S01]  /*1cf0*/  ISETP.GT.AND P2, PT, R0.reuse, 0x1, PT ;  /* 0x000000010000780c */ /* 0x040fe20003f44270 */
[----:B------:R-:W-:Y:S02]  /*1d00*/  VIADD R3, R3, 0x1 ;  /* 0x0000000103037836 */ /* 0x000fe40000000000 */
[----:B------:R-:W-:Y:S01]  /*1d10*/  UISETP.NE.AND UP0, UPT, UR8, 0x3, UPT ;  /* 0x000000030800788c */ /* 0x000fe2000bf05270 */
[----:B------:R-:W-:Y:S02]  /*1d20*/  VIADD R0, R0, 0xffffffff ;  /* 0xffffffff00007836 */ /* 0x000fe40000000000 */
[C---:B------:R-:W-:Y:S01]  /*1d30*/  ISETP.NE.AND P1, PT, R3.reuse, 0x3, PT ;  /* 0x000000030300780c */ /* 0x040fe20003f25270 */
[----:B------:R-:W-:Y:S02]  /*1d40*/  USEL UR4, URZ, 0x1, UP0 ;  /* 0x000000013f047887 */ /* 0x000fe40008000000 */
[----:B------:R-:W-:Y:S01]  /*1d50*/  USEL UR8, UR8, URZ, UP0 ;  /* 0x0000003f08087287 */ /* 0x000fe20008000000 */
[----:B------:R-:W-:-:S03]  /*1d60*/  SEL R3, R3, RZ, P1 ;  /* 0x000000ff03037207 */ /* 0x000fc60000800000 */
[----:B------:R-:W-:Y:S01]  /*1d70*/  LOP3.LUT R6, R6, UR4, RZ, 0x3c, !PT ;  /* 0x0000000406067c12 */ /* 0x000fe2000f8e3cff */
[----:B------:R-:W-:Y:S07]  /*1d80*/  @P2 BRA `(.L_x_32) ;  /* 0xfffffffc004c2947 */ /* 0x000fee000383ffff */
.L_x_25:
[----:B------:R-:W1:Y:S01]  /*1d90*/  LDC R0, c[0x0][0x28c] ;  /* 0x0000a300ff007b82 */ /* 0x000e620000000800 */
[----:B------:R2:W-:Y:S01]  /*1da0*/  SYNCS.ARRIVE.TRANS64.A1T0 RZ, [R96+UR47], RZ ;  /* 0x000000ff60ff79a7 */ /* 0x0005e2000810002f */
[----:B-1----:R-:W-:-:S13]  /*1db0*/  ISETP.GE.AND P1, PT, R0, 0x1, PT ;  /* 0x000000010000780c */ /* 0x002fda0003f26270 */
[----:B--2---:R-:W-:Y:S05]  /*1dc0*/  @!P1 BRA `(.L_x_33) ;  /* 0x0000000000449947 */ /* 0x004fea0003800000 */
[----:B------:R-:W-:Y:S05]  /*1dd0*/  @!P0 BRA `(.L_x_34) ;  /* 0x0000000000048947 */ /* 0x000fea0003800000 */
[----:B------:R-:W-:Y:S01]  /*1de0*/  BPT.TRAP 0x1 ;  /* 0x000000040000795c */ /* 0x000fe20000300000 */
.L_x_34:
[----:B------:R-:W-:-:S13]  /*1df0*/  ISETP.NE.AND P0, PT, R89, RZ, PT ;  /* 0x000000ff5900720c */ /* 0x000fda0003f05270 */
[----:B------:R-:W-:-:S05]  /*1e00*/  VOTEU.ANY UP0, P0 ;  /* 0x00000000003f7886 */ /* 0x000fca0000000100 */
[----:B------:R-:W-:-:S06]  /*1e10*/  @UP0 UIADD3 UR4, UR43, UR38, URZ ;  /* 0x000000262b040290 */ /* 0x000fcc000fffe03f */
[----:B------:R-:W-:Y:S02]  /*1e20*/  IMAD.U32 R4, RZ, RZ, UR4 ;  /* 0x00000004ff047e24 */ /* 0x000fe4000f8e00ff */
[----:B------:R-:W-:Y:S02]  /*1e30*/  IMAD.U32 R3, RZ, RZ, UR4 ;  /* 0x00000004ff037e24 */ /* 0x000fe4000f8e00ff */
[----:B------:R-:W-:-:S05]  /*1e40*/  @P0 IMAD.WIDE.U32 R4, R4, -0x55555555, RZ ;  /* 0xaaaaaaab04040825 */ /* 0x000fca00078e00ff */
[----:B------:R-:W-:-:S05]  /*1e50*/  @P0 SHF.R.U32.HI R0, RZ, 0x1, R5 ;  /* 0x00000001ff000819 */ /* 0x000fca0000011605 */
[----:B------:R-:W-:-:S05]  /*1e60*/  @P0 IMAD R0, R0, -0x3, R3 ;  /* 0xfffffffd00000824 */ /* 0x000fca00078e0203 */
[----:B------:R-:W-:-:S05]  /*1e70*/  @P0 LEA R0, R0, UR41, 0x3 ;  /* 0x0000002900000c11 */ /* 0x000fca000f8e18ff */
[----:B------:R-:W-:-:S05]  /*1e80*/  @P0 VIADD R3, R0, 0x18 ;  /* 0x0000001800030836 */ /* 0x000fca0000000000 */
[----:B------:R-:W-:-:S04]  /*1e90*/  @P0 PRMT R3, R88, 0x654, R3 ;  /* 0x0000065458030816 */ /* 0x000fc80000000003 */
[----:B------:R1:W-:Y:S01]  /*1ea0*/  @P0 SYNCS.ARRIVE.TRANS64.RED.A1T0 RZ, [R3+URZ], RZ ;  /* 0x000000ff03ff09a7 */ /* 0x0003e2000810043f */
[----:B------:R-:W-:-:S13]  /*1eb0*/  ISETP.GT.U32.AND P0, PT, R16, 0x1, PT ;  /* 0x000000011000780c */ /* 0x000fda0003f04070 */
[----:B-1----:R-:W-:Y:S05]  /*1ec0*/  @P0 BRA `(.L_x_33) ;  /* 0x0000000000040947 */ /* 0x002fea0003800000 */
[----:B------:R-:W-:Y:S01]  /*1ed0*/  BPT.TRAP 0x1 ;  /* 0x000000040000795c */ /* 0x000fe20000300000 */
.L_x_33:
[----:B------:R-:W-:Y:S01]  /*1ee0*/  SHF.L.U32 R0, R101, 0x1f, RZ ;  /* 0x0000001f65007819 */ /* 0x000fe200000006ff */
[----:B------:R-:W-:Y:S01]  /*1ef0*/  UIADD3 UR38, UR46, UR38, URZ ;  /* 0x000000262e267290 */ /* 0x000fe2000fffe03f */
[----:B------:R-:W1:Y:S01]  /*1f00*/  LDC R7, c[0x0][0x288] ;  /* 0x0000a200ff077b82 */ /* 0x000e620000000800 */
[----:B------:R-:W-:Y:S01]  /*1f10*/  UISETP.GE.U32.AND UP1, UPT, UR46, 0x3, UPT ;  /* 0x000000032e00788c */ /* 0x000fe2000bf26070 */
[----:B------:R-:W-:Y:S01]  /*1f20*/  IMAD.SHL.U32 R8, R94, 0x2, RZ ;  /* 0x000000025e087824 */ /* 0x000fe200078e00ff */
[----:B------:R-:W-:Y:S02]  /*1f30*/  UISETP.GT.U32.AND UP0, UPT, UR38, 0x2, UPT ;  /* 0x000000022600788c */ /* 0x000fe4000bf04070 */
[----:B------:R-:W-:Y:S02]  /*1f40*/  UIMAD.WIDE.U32 UR4, UR38, -0x55555555, URZ ;  /* 0xaaaaaaab260478a5 */ /* 0x000fe4000f8e003f */
[----:B------:R-:W-:Y:S01]  /*1f50*/  UISETP.LT.U32.AND UP0, UPT, UR46, 0x3, UP0 ;  /* 0x000000032e00788c */ /* 0x000fe20008701070 */
[----:B------:R-:W2:Y:S01]  /*1f60*/  SYNCS.PHASECHK.TRANS64.TRYWAIT P0, [R95+UR42+0x10], R0 ;  /* 0x000010005f0075a7 */ /* 0x000ea2000800016a */
[----:B------:R-:W-:Y:S01]  /*1f70*/  USHF.R.U32.HI UR4, URZ, 0x1, UR5 ;  /* 0x000000013f047899 */ /* 0x000fe20008011605 */
[----:B------:R-:W-:Y:S01]  /*1f80*/  SHF.R.S32.HI R9, RZ, 0x1f, R8 ;  /* 0x0000001fff097819 */ /* 0x000fe20000011408 */
[----:B------:R-:W-:-:S02]  /*1f90*/  USEL UR6, URZ, 0x1, !UP0 ;  /* 0x000000013f067887 */ /* 0x000fc4000c000000 */
[----:B------:R-:W-:Y:S02]  /*1fa0*/  UIMAD UR38, UR4, -0x3, UR38 ;  /* 0xfffffffd042678a4 */ /* 0x000fe4000f8e0226 */
[----:B------:R-:W-:-:S04]  /*1fb0*/  ULOP3.LUT UR39, UR39, UR6, URZ, 0x3c, !UPT ;  /* 0x0000000627277292 */ /* 0x000fc8000f8e3c3f */
[----:B------:R-:W-:Y:S01]  /*1fc0*/  @UP1 ULOP3.LUT UR39, UR39, 0x1, UR4, 0x78, !UPT ;  /* 0x0000000127271892 */ /* 0x000fe2000f8e7804 */
[----:B-12---:R-:W-:Y:S11]  /*1fd0*/  @!P0 BRA `(.L_x_35) ;  /* 0x0000004800d08947 */ /* 0x006ff60003800000 */
.L_x_192:
[----:B-1----:R-:W-:Y:S01]  /*1fe0*/  IMAD.SHL.U32 R0, R19, 0x40, RZ ;  /* 0x0000004013007824 */ /* 0x002fe200078e00ff */
[----:B------:R-:W-:Y:S01]  /*1ff0*/  ULDC UR6, c[0x0][0x284] ;  /* 0x0000a10000067ab9 */ /* 0x000fe20000000800 */
[----:B------:R-:W-:Y:S01]  /*2000*/  IMAD.SHL.U32 R22, R22, 0x80, RZ ;  /* 0x0000008016167824 */ /* 0x000fe200078e00ff */
[----:B------:R-:W-:Y:S01]  /*2010*/  SHF.R.S32.HI R15, RZ, 0x1f, R2 ;  /* 0x0000001fff0f7819 */ /* 0x000fe20000011402 */
[----:B------:R-:W-:Y:S01]  /*2020*/  ULDC.64 UR4, c[0x0][0x5d0] ;  /* 0x0001740000047ab9 */ /* 0x000fe20000000a00 */
[----:B------:R-:W-:Y:S01]  /*2030*/  ISETP.GE.AND P0, PT, R0, UR6, PT ;  /* 0x0000000600007c0c */ /* 0x000fe2000bf06270 */
[----:B------:R-:W-:Y:S01]  /*2040*/  IMAD.WIDE.U32 R4, R2, UR4, R8 ;  /* 0x0000000402047c25 */ /* 0x000fe2000f8e0008 */
[----:B------:R-:W-:Y:S02]  /*2050*/  SHF.R.S32.HI R14, RZ, 0x1f, R22 ;  /* 0x0000001fff0e7819 */ /* 0x000fe40000011416 */
[C---:B------:R-:W-:Y:S01]  /*2060*/  ISETP.GE.OR P0, PT, R22.reuse, R7, P0 ;  /* 0x000000071600720c */ /* 0x040fe20000706670 */
[----:B------:R-:W-:Y:S01]  /*2070*/  IMAD R3, R15, UR4, RZ ;  /* 0x000000040f037c24 */ /* 0x000fe2000f8e02ff */
[----:B------:R-:W-:-:S03]  /*2080*/  IADD3 R4, P1, R22, R4, RZ ;  /* 0x0000000416047210 */ /* 0x000fc60007f3e0ff */
[----:B------:R-:W-:-:S05]  /*2090*/  IMAD R3, R2, UR5, R3 ;  /* 0x0000000502037c24 */ /* 0x000fca000f8e0203 */
[----:B------:R-:W-:-:S03]  /*20a0*/  IADD3.X R5, R14, R5, R3, P1, !PT ;  /* 0x000000050e057210 */ /* 0x000fc60000ffe403 */
[----:B------:R-:W-:Y:S05]  /*20b0*/  @P0 BRA `(.L_x_36) ;  /* 0x0000003000b00947 */ /* 0x000fea0003800000 */
[----:B------:R-:W1:Y:S01]  /*20c0*/  LDC.64 R10, c[0x0][0x5c8] ;  /* 0x00017200ff0a7b82 */ /* 0x000e620000000a00 */
[----:B0-----:R-:W-:Y:S01]  /*20d0*/  IMAD.WIDE R12, R19, 0x40, R92 ;  /* 0x00000040130c7825 */ /* 0x001fe200078e025c */
[----:B------:R-:W-:Y:S01]  /*20e0*/  ULDC.64 UR4, c[0x0][0x5c0] ;  /* 0x0001700000047ab9 */ /* 0x000fe20000000a00 */
[----:B------:R-:W-:Y:S02]  /*20f0*/  BSSY B0, `(.L_x_36) ;  /* 0x0000328000007945 */ /* 0x000fe40003800000 */
[----:B------:R-:W-:Y:S02]  /*2100*/  IMAD.IADD R104, R99, 0x1, -R0 ;  /* 0x0000000163687824 */ /* 0x000fe400078e0a00 */
[-C--:B-1----:R-:W-:Y:S02]  /*2110*/  IMAD R3, R13, R10.reuse, RZ ;  /* 0x0000000a0d037224 */ /* 0x082fe400078e02ff */
[----:B------:R-:W-:-:S04]  /*2120*/  IMAD.WIDE.U32 R4, R12, R10, R4 ;  /* 0x0000000a0c047225 */ /* 0x000fc800078e0004 */
[----:B------:R-:W-:Y:S01]  /*2130*/  IMAD R3, R12, R11, R3 ;  /* 0x0000000b0c037224 */ /* 0x000fe200078e0203 */
[----:B------:R-:W-:-:S03]  /*2140*/  IADD3 R4, P0, R4, UR4, RZ ;  /* 0x0000000404047c10 */ /* 0x000fc6000ff1e0ff */
[----:B------:R-:W-:Y:S01]  /*2150*/  IMAD.IADD R3, R5, 0x1, R3 ;  /* 0x0000000105037824 */ /* 0x000fe200078e0203 */
[----:B------:R-:W-:-:S04]  /*2160*/  LEA R6, P1, R10, R4, 0x3 ;  /* 0x000000040a067211 */ /* 0x000fc800078218ff */
[----:B------:R-:W-:Y:S01]  /*2170*/  IADD3.X R5, R3, UR5, RZ, P0, !PT ;  /* 0x0000000503057c10 */ /* 0x000fe200087fe4ff */
[----:B------:R-:W-:Y:S01]  /*2180*/  IMAD R3, R94, -0x2, R7 ;  /* 0xfffffffe5e037824 */ /* 0x000fe200078e0207 */
[----:B-----5:R-:W-:Y:S02]  /*2190*/  ISETP.NE.AND P0, PT, R91, RZ, PT ;  /* 0x000000ff5b00720c */ /* 0x020fe40003f05270 */
[----:B------:R-:W-:Y:S01]  /*21a0*/  LEA.HI.X R7, R10, R5, R11, 0x3, P1 ;  /* 0x000000050a077211 */ /* 0x000fe200008f1c0b */
[----:B------:R-:W-:-:S10]  /*21b0*/  IMAD.IADD R0, R3, 0x1, -R22 ;  /* 0x0000000103007824 */ /* 0x000fd400078e0a16 */
[----:B------:R-:W-:Y:S05]  /*21c0*/  @!P0 BRA `(.L_x_37) ;  /* 0x0000002400608947 */ /* 0x000fea0003800000 */
[----:B------:R-:W0:Y:S01]  /*21d0*/  LDC.64 R20, c[0x0][0x5b0] ;  /* 0x00016c00ff147b82 */ /* 0x000e220000000a00 */
[----:B------:R-:W-:Y:S01]  /*21e0*/  ULDC.64 UR4, c[0x0][0x5b8] ;  /* 0x00016e0000047ab9 */ /* 0x000fe20000000a00 */
[----:B------:R-:W-:Y:S01]  /*21f0*/  ISETP.GE.AND P1, PT, R104, 0x1, PT ;  /* 0x000000016800780c */ /* 0x000fe20003f26270 */
[----:B------:R-:W-:Y:S01]  /*2200*/  IMAD.WIDE.U32 R8, R2, UR4, R8 ;  /* 0x0000000402087c25 */ /* 0x000fe2000f8e0008 */
[----:B------:R-:W-:Y:S02]  /*2210*/  BSSY B1, `(.L_x_38) ;  /* 0x000000e000017945 */ /* 0x000fe40003800000 */
[----:B------:R-:W-:Y:S01]  /*2220*/  ISETP.LT.OR P5, PT, R0, 0x1, !P1 ;  /* 0x000000010000780c */ /* 0x000fe20004fa1670 */
[----:B------:R-:W-:Y:S01]  /*2230*/  IMAD R3, R15, UR4, RZ ;  /* 0x000000040f037c24 */ /* 0x000fe2000f8e02ff */
[----:B------:R-:W1:Y:S01]  /*2240*/  LDC.64 R102, c[0x0][0x5a8] ;  /* 0x00016a00ff667b82 */ /* 0x000e620000000a00 */
[----:B------:R-:W-:Y:S02]  /*2250*/  IADD3 R10, P0, R22, R8, RZ ;  /* 0x00000008160a7210 */ /* 0x000fe40007f1e0ff */
[----:B------:R-:W-:-:S05]  /*2260*/  IMAD R3, R2, UR5, R3 ;  /* 0x0000000502037c24 */ /* 0x000fca000f8e0203 */
[----:B------:R-:W-:Y:S01]  /*2270*/  IADD3.X R11, R14, R9, R3, P0, !PT ;  /* 0x000000090e0b7210 */ /* 0x000fe200007fe403 */
[-C--:B0-----:R-:W-:Y:S02]  /*2280*/  IMAD R8, R13, R20.reuse, RZ ;  /* 0x000000140d087224 */ /* 0x081fe400078e02ff */
[----:B------:R-:W-:-:S04]  /*2290*/  IMAD.WIDE.U32 R2, R12, R20, R10 ;  /* 0x000000140c027225 */ /* 0x000fc800078e000a */
[----:B------:R-:W-:Y:S01]  /*22a0*/  IMAD R19, R12, R21, R8 ;  /* 0x000000150c137224 */ /* 0x000fe200078e0208 */
[----:B-1----:R-:W-:-:S04]  /*22b0*/  IADD3 R2, P0, R2, R102, RZ ;  /* 0x0000006602027210 */ /* 0x002fc80007f1e0ff */
[----:B------:R-:W-:Y:S01]  /*22c0*/  IADD3.X R3, R103, R3, R19, P0, !PT ;  /* 0x0000000367037210 */ /* 0x000fe200007fe413 */
[----:B------:R-:W-:Y:S08]  /*22d0*/  @P5 BRA `(.L_x_39) ;  /* 0x0000000000045947 */ /* 0x000ff00003800000 */
[----:B------:R0:W5:Y:S02]  /*22e0*/  LDG.E.U8 R100, desc[UR36][R2.64] ;  /* 0x0000002402647981 */ /* 0x000164000c1e1100 */
.L_x_39:
[----:B------:R-:W-:Y:S05]  /*22f0*/  BSYNC B1 ;  /* 0x0000000000017941 */ /* 0x000fea0003800000 */
.L_x_38:
[----:B-----5:R-:W-:Y:S01]  /*2300*/  LOP3.LUT R13, R100, 0xffff, RZ, 0xc0, !PT ;  /* 0x0000ffff640d7812 */ /* 0x020fe200078ec0ff */
[----:B------:R-:W-:Y:S01]  /*2310*/  IMAD.SHL.U32 R8, R20, 0x8, RZ ;  /* 0x0000000814087824 */ /* 0x000fe200078e00ff */
[----:B------:R-:W-:Y:S01]  /*2320*/  ISETP.LT.OR P2, PT, R0, 0x2, !P1 ;  /* 0x000000020000780c */ /* 0x000fe20004f41670 */
[----:B------:R-:W-:Y:S01]  /*2330*/  BSSY B1, `(.L_x_40) ;  /* 0x000000e000017945 */ /* 0x000fe20003800000 */
[----:B------:R-:W-:Y:S02]  /*2340*/  PRMT R14, R13, 0x8880, RZ ;  /* 0x000088800d0e7816 */ /* 0x000fe400000000ff */
[----:B------:R-:W-:Y:S02]  /*2350*/  SHF.L.U64.HI R9, R20, 0x3, R21 ;  /* 0x0000000314097819 */ /* 0x000fe40000010215 */
[----:B------:R-:W-:Y:S01]  /*2360*/  ISETP.GE.AND P0, PT, R104, 0x9, PT ;  /* 0x000000096800780c */ /* 0x000fe20003f06270 */
[----:B------:R-:W-:Y:S02]  /*2370*/  IMAD R13, R14, R91, RZ ;  /* 0x0000005b0e0d7224 */ /* 0x000fe400078e02ff */
[----:B------:R-:W-:-:S04]  /*2380*/  IMAD.WIDE.U32 R8, R12, R20, R8 ;  /* 0x000000140c087225 */ /* 0x000fc800078e0008 */
[----:B------:R-:W-:Y:S01]  /*2390*/  @!P5 IMAD R15, R24, R90, R13 ;  /* 0x0000005a180fd224 */ /* 0x000fe200078e020d */
[----:B------:R-:W-:Y:S01]  /*23a0*/  IADD3 R8, P3, P4, R10, R102, R8 ;  /* 0x000000660a087210 */ /* 0x000fe20007c7e008 */
[----:B------:R-:W-:-:S03]  /*23b0*/  IMAD.IADD R14, R19, 0x1, R9 ;  /* 0x00000001130e7824 */ /* 0x000fc600078e0209 */
[----:B------:R1:W-:Y:S01]  /*23c0*/  @!P5 STG.E.U8 desc[UR36][R4.64], R15 ;  /* 0x0000000f0400d986 */ /* 0x0003e2000c101124 */
[----:B------:R-:W-:Y:S08]  /*23d0*/  @P2 BRA `(.L_x_41) ;  /* 0x00000000000c2947 */ /* 0x000ff00003800000 */
[----:B------:R-:W2:Y:S02]  /*23e0*/  LDG.E.U8 R100, desc[UR36][R2.64+0x1] ;  /* 0x0000012402647981 */ /* 0x000ea4000c1e1100 */
[----:B--2---:R-:W-:-:S05]  /*23f0*/  PRMT R12, R100, 0x8880, RZ ;  /* 0x00008880640c7816 */ /* 0x004fca00000000ff */
[----:B------:R-:W-:-:S07]  /*2400*/  IMAD R13, R12, R91, RZ ;  /* 0x0000005b0c0d7224 */ /* 0x000fce00078e02ff */
.L_x_41:
[----:B------:R-:W-:Y:S05]  /*2410*/  BSYNC B1 ;  /* 0x0000000000017941 */ /* 0x000fea0003800000 */
.L_x_40:
[C---:B------:R-:W-:Y:S01]  /*2420*/  ISETP.LT.OR P5, PT, R0.reuse, 0x1, !P0 ;  /* 0x000000010000780c */ /* 0x040fe200047a1670 */
[----:B------:R-:W-:Y:S01]  /*2430*/  @!P2 IMAD R25, R25, R90, R13 ;  /* 0x0000005a1919a224 */ /* 0x000fe200078e020d */
[----:B------:R-:W-:Y:S01]  /*2440*/  BSSY B1, `(.L_x_42) ;  /* 0x000000a000017945 */ /* 0x000fe20003800000 */
[----:B------:R-:W-:Y:S02]  /*2450*/  IADD3.X R9, R11, R103, R14, P3, P4 ;  /* 0x000000670b097210 */ /* 0x000fe40001fe840e */
[C---:B------:R-:W-:Y:S01]  /*2460*/  ISETP.LT.OR P3, PT, R0.reuse, 0x2, !P0 ;  /* 0x000000020000780c */ /* 0x040fe20004761670 */
[----:B------:R2:W-:Y:S01]  /*2470*/  @!P2 STG.E.U8 desc[UR36][R4.64+0x1], R25 ;  /* 0x000001190400a986 */ /* 0x0005e2000c101124 */
[C---:B------:R-:W-:Y:S02]  /*2480*/  ISETP.LT.OR P4, PT, R0.reuse, 0x9, !P1 ;  /* 0x000000090000780c */ /* 0x040fe40004f81670 */
[----:B------:R-:W-:-:S04]  /*2490*/  ISETP.LT.OR P2, PT, R0, 0xa, !P1 ;  /* 0x0000000a0000780c */ /* 0x000fc80004f41670 */
[----:B------:R-:W-:Y:S09]  /*24a0*/  @P5 BRA `(.L_x_43) ;  /* 0x00000000000c5947 */ /* 0x000ff20003800000 */
[----:B------:R-:W3:Y:S02]  /*24b0*/  LDG.E.U8 R100, desc[UR36][R8.64] ;  /* 0x0000002408647981 */ /* 0x000ee4000c1e1100 */
[----:B---3--:R-:W-:-:S05]  /*24c0*/  PRMT R10, R100, 0x8880, RZ ;  /* 0x00008880640a7816 */ /* 0x008fca00000000ff */
[----:B------:R-:W-:-:S07]  /*24d0*/  IMAD R13, R10, R91, RZ ;  /* 0x0000005b0a0d7224 */ /* 0x000fce00078e02ff */
.L_x_43:
[----:B------:R-:W-:Y:S05]  /*24e0*/  BSYNC B1 ;  /* 0x0000000000017941 */ /* 0x000fea0003800000 */
.L_x_42:
[----:B------:R-:W-:Y:S01]  /*24f0*/  @!P5 IMAD R11, R26, R90, R13 ;  /* 0x0000005a1a0bd224 */ /* 0x000fe200078e020d */
[----:B------:R-:W-:Y:S04]  /*2500*/  BSSY B1, `(.L_x_44) ;  /* 0x0000006000017945 */ /* 0x000fe80003800000 */
[----:B------:R3:W-:Y:S01]  /*2510*/  @!P5 STG.E.U8 desc[UR36][R6.64], R11 ;  /* 0x0000000b0600d986 */ /* 0x0007e2000c101124 */
[----:B------:R-:W-:Y:S05]  /*2520*/  @P3 BRA `(.L_x_45) ;  /* 0x00000000000c3947 */ /* 0x000fea0003800000 */
[----:B------:R-:W4:Y:S02]  /*2530*/  LDG.E.U8 R100, desc[UR36][R8.64+0x1] ;  /* 0x0000012408647981 */ /* 0x000f24000c1e1100 */
[----:B----4-:R-:W-:-:S05]  /*2540*/  PRMT R10, R100, 0x8880, RZ ;  /* 0x00008880640a7816 */ /* 0x010fca00000000ff */
[----:B------:R-:W-:-:S07]  /*2550*/  IMAD R13, R10, R91, RZ ;  /* 0x0000005b0a0d7224 */ /* 0x000fce00078e02ff */
.L_x_45:
[----:B------:R-:W-:Y:S05]  /*2560*/  BSYNC B1 ;  /* 0x0000000000017941 */ /* 0x000fea0003800000 */
.L_x_44:
[----:B------:R-:W-:Y:S01]  /*2570*/  @!P3 IMAD R27, R27, R90, R13 ;  /* 0x0000005a1b1bb224 */ /* 0x000fe200078e020d */
[----:B------:R-:W-:Y:S04]  /*2580*/  BSSY B1, `(.L_x_46) ;  /* 0x0000006000017945 */ /* 0x000fe80003800000 */
[----:B------:R4:W-:Y:S01]  /*2590*/  @!P3 STG.E.U8 desc[UR36][R6.64+0x1], R27 ;  /* 0x0000011b0600b986 */ /* 0x0009e2000c101124 */
[----:B------:R-:W-:Y:S05]  /*25a0*/  @P4 BRA `(.L_x_47) ;  /* 0x00000000000c4947 */ /* 0x000fea0003800000 */
[----:B------:R-:W5:Y:S02]  /*25b0*/  LDG.E.U8 R100, desc[UR36][R2.64+0x8] ;  /* 0x0000082402647981 */ /* 0x000f64000c1e1100 */
[----:B-----5:R-:W-:-:S05]  /*25c0*/  PRMT R10, R100, 0x8880, RZ ;  /* 0x00008880640a7816 */ /* 0x020fca00000000ff */
[----:B------:R-:W-:-:S07]  /*25d0*/  IMAD R13, R10, R91, RZ ;  /* 0x0000005b0a0d7224 */ /* 0x000fce00078e02ff */
.L_x_47:
[----:B------:R-:W-:Y:S05]  /*25e0*/  BSYNC B1 ;  /* 0x0000000000017941 */ /* 0x000fea0003800000 */
.L_x_46:
[----:B---3--:R-:W-:Y:S01]  /*25f0*/  @!P4 IMAD R11, R28, R90, R13 ;  /* 0x0000005a1c0bc224 */ /* 0x008fe200078e020d */
[----:B------:R-:W-:Y:S04]  /*2600*/  BSSY B1, `(.L_x_48) ;  /* 0x0000006000017945 */ /* 0x000fe80003800000 */
[----:B------:R3:W-:Y:S01]  /*2610*/  @!P4 STG.E.U8 desc[UR36][R4.64+0x8], R11 ;  /* 0x0000080b0400c986 */ /* 0x0007e2000c101124 */
[----:B------:R-:W-:Y:S05]  /*2620*/  @P2 BRA `(.L_x_49) ;  /* 0x00000000000c2947 */ /* 0x000fea0003800000 */
[----:B------:R-:W5:Y:S02]  /*2630*/  LDG.E.U8 R100, desc[UR36][R2.64+0x9] ;  /* 0x0000092402647981 */ /* 0x000f64000c1e1100 */
[----:B-----5:R-:W-:-:S05]  /*2640*/  PRMT R10, R100, 0x8880, RZ ;  /* 0x00008880640a7816 */ /* 0x020fca00000000ff */
[----:B------:R-:W-:-:S07]  /*2650*/  IMAD R13, R10, R91, RZ ;  /* 0x0000005b0a0d7224 */ /* 0x000fce00078e02ff */
.L_x_49:
[----:B------:R-:W-:Y:S05]  /*2660*/  BSYNC B1 ;  /* 0x0000000000017941 */ /* 0x000fea0003800000 */
.L_x_48:
[C---:B------:R-:W-:Y:S01]  /*2670*/  ISETP.LT.OR P4, PT, R0.reuse, 0x9, !P0 ;  /* 0x000000090000780c */ /* 0x040fe20004781670 */
[----:B------:R-:W-:Y:S01]  /*2680*/  @!P2 IMAD R29, R29, R90, R13 ;  /* 0x0000005a1d1da224 */ /* 0x000fe200078e020d */
[----:B------:R-:W-:Y:S01]  /*2690*/  BSSY B1, `(.L_x_50) ;  /* 0x0000009000017945 */ /* 0x000fe20003800000 */
[C---:B------:R-:W-:Y:S02]  /*26a0*/  ISETP.LT.OR P3, PT, R0.reuse, 0xa, !P0 ;  /* 0x0000000a0000780c */ /* 0x040fe40004761670 */
[C---:B------:R-:W-:Y:S01]  /*26b0*/  ISETP.LT.OR P5, PT, R0.reuse, 0x11, !P1 ;  /* 0x000000110000780c */ /* 0x040fe20004fa1670 */
[----:B------:R0:W-:Y:S01]  /*26c0*/  @!P2 STG.E.U8 desc[UR36][R4.64+0x9], R29 ;  /* 0x0000091d0400a986 */ /* 0x0001e2000c101124 */
[----:B------:R-:W-:-:S06]  /*26d0*/  ISETP.LT.OR P2, PT, R0, 0x12, !P1 ;  /* 0x000000120000780c */ /* 0x000fcc0004f41670 */
[----:B------:R-:W-:Y:S07]  /*26e0*/  @P4 BRA `(.L_x_51) ;  /* 0x00000000000c4947 */ /* 0x000fee0003800000 */
[----:B------:R-:W5:Y:S02]  /*26f0*/  LDG.E.U8 R100, desc[UR36][R8.64+0x8] ;  /* 0x0000082408647981 */ /* 0x000f64000c1e1100 */
[----:B-----5:R-:W-:-:S05]  /*2700*/  PRMT R10, R100, 0x8880, RZ ;  /* 0x00008880640a7816 */ /* 0x020fca00000000ff */
[----:B------:R-:W-:-:S07]  /*2710*/  IMAD R13, R10, R91, RZ ;  /* 0x0000005b0a0d7224 */ /* 0x000fce00078e02ff */
.L_x_51:
[----:B------:R-:W-:Y:S05]  /*2720*/  BSYNC B1 ;  /* 0x0000000000017941 */ /* 0x000fea0003800000 */
.L_x_50:
[----:B---3--:R-:W-:Y:S01]  /*2730*/  @!P4 IMAD R11, R30, R90, R13 ;  /* 0x0000005a1e0bc224 */ /* 0x008fe200078e020d */
[----:B------:R-:W-:Y:S04]  /*2740*/  BSSY B1, `(.L_x_52) ;  /* 0x0000006000017945 */ /* 0x000fe80003800000 */
[----:B------:R3:W-:Y:S01]  /*2750*/  @!P4 STG.E.U8 desc[UR36][R6.64+0x8], R11 ;  /* 0x0000080b0600c986 */ /* 0x0007e2000c101124 */
[----:B------:R-:W-:Y:S05]  /*2760*/  @P3 BRA `(.L_x_53) ;  /* 0x00000000000c3947 */ /* 0x000fea0003800000 */
[----:B------:R-:W5:Y:S02]  /*2770*/  LDG.E.U8 R100, desc[UR36][R8.64+0x9] ;  /* 0x0000092408647981 */ /* 0x000f64000c1e1100 */
[----:B-----5:R-:W-:-:S05]  /*2780*/  PRMT R10, R100, 0x8880, RZ ;  /* 0x00008880640a7816 */ /* 0x020fca00000000ff */
[----:B------:R-:W-:-:S07]  /*2790*/  IMAD R13, R10, R91, RZ ;  /* 0x0000005b0a0d7224 */ /* 0x000fce00078e02ff */
.L_x_53:
[----:B------:R-:W-:Y:S05]  /*27a0*/  BSYNC B1 ;  /* 0x0000000000017941 */ /* 0x000fea0003800000 */
.L_x_52:
[----:B------:R-:W-:Y:S01]  /*27b0*/  @!P3 IMAD R31, R31, R90, R13 ;  /* 0x0000005a1f1fb224 */ /* 0x000fe200078e020d */
[----:B------:R-:W-:Y:S04]  /*27c0*/  BSSY B1, `(.L_x_54) ;  /* 0x0000006000017945 */ /* 0x000fe80003800000 */
[----:B------:R0:W-:Y:S01]  /*27d0*/  @!P3 STG.E.U8 desc[UR36][R6.64+0x9], R31 ;  /* 0x0000091f0600b986 */ /* 0x0001e2000c101124 */
[----:B------:R-:W-:Y:S05]  /*27e0*/  @P5 BRA `(.L_x_55) ;  /* 0x00000000000c5947 */ /* 0x000fea0003800000 */
[----:B------:R-:W5:Y:S02]  /*27f0*/  LDG.E.U8 R100, desc[UR36][R2.64+0x10] ;  /* 0x0000102402647981 */ /* 0x000f64000c1e1100 */
[----:B-----5:R-:W-:-:S05]  /*2800*/  PRMT R10, R100, 0x8880, RZ ;  /* 0x00008880640a7816 */ /* 0x020fca00000000ff */
[----:B------:R-:W-:-:S07]  /*2810*/  IMAD R13, R10, R91, RZ ;  /* 0x0000005b0a0d7224 */ /* 0x000fce00078e02ff */
.L_x_55:
[----:B------:R-:W-:Y:S05]  /*2820*/  BSYNC B1 ;  /* 0x0000000000017941 */ /* 0x000fea0003800000 */
.L_x_54:
[----:B---3--:R-:W-:Y:S01]  /*2830*/  @!P5 IMAD R11, R32, R90, R13 ;  /* 0x0000005a200bd224 */ /* 0x008fe200078e020d */
[----:B------:R-:W-:Y:S04]  /*2840*/  BSSY B1, `(.L_x_56) ;  /* 0x0000006000017945 */ /* 0x000fe80003800000 */
[----:B------:R3:W-:Y:S01]  /*2850*/  @!P5 STG.E.U8 desc[UR36][R4.64+0x10], R11 ;  /* 0x0000100b0400d986 */ /* 0x0007e2000c101124 */
[----:B------:R-:W-:Y:S05]  /*2860*/  @P2 BRA `(.L_x_57) ;  /* 0x00000000000c2947 */ /* 0x000fea0003800000 */
[----:B------:R-:W5:Y:S02]  /*2870*/  LDG.E.U8 R100, desc[UR36][R2.64+0x11] ;  /* 0x0000112402647981 */ /* 0x000f64000c1e1100 */
[----:B-----5:R-:W-:-:S05]  /*2880*/  PRMT R10, R100, 0x8880, RZ ;  /* 0x00008880640a7816 */ /* 0x020fca00000000ff */
[----:B------:R-:W-:-:S07]  /*2890*/  IMAD R13, R10, R91, RZ ;  /* 0x0000005b0a0d7224 */ /* 0x000fce00078e02ff */
.L_x_57:
[----:B------:R-:W-:Y:S05]  /*28a0*/  BSYNC B1 ;  /* 0x0000000000017941 */ /* 0x000fea0003800000 */
.L_x_56:
        /* <DEDUP_REMOVED lines=11> */
.L_x_59:
[----:B------:R-:W-:Y:S05]  /*2960*/  BSYNC B1 ;  /* 0x0000000000017941 */ /* 0x000fea0003800000 */
.L_x_58:
[----:B---3--:R-:W-:Y:S01]  /*2970*/  @!P4 IMAD R11, R34, R90, R13 ;  /* 0x0000005a220bc224 */ /* 0x008fe200078e020d */
[----:B------:R-:W-:Y:S04]  /*2980*/  BSSY B1, `(.L_x_60) ;  /* 0x0000006000017945 */ /* 0x000fe80003800000 */
[----:B------:R3:W-:Y:S01]  /*2990*/  @!P4 STG.E.U8 desc[UR36][R6.64+0x10], R11 ;  /* 0x0000100b0600c986 */ /* 0x0007e2000c101124 */
[----:B------:R-:W-:Y:S05]  /*29a0*/  @P3 BRA `(.L_x_61) ;  /* 0x00000000000c3947 */ /* 0x000fea0003800000 */
[----:B------:R-:W5:Y:S02]  /*29b0*/  LDG.E.U8 R100, desc[UR36][R8.64+0x11] ;  /* 0x0000112408647981 */ /* 0x000f64000c1e1100 */
[----:B-----5:R-:W-:-:S05]  /*29c0*/  PRMT R10, R100, 0x8880, RZ ;  /* 0x00008880640a7816 */ /* 0x020fca00000000ff */
[----:B------:R-:W-:-:S07]  /*29d0*/  IMAD R13, R10, R91, RZ ;  /* 0x0000005b0a0d7224 */ /* 0x000fce00078e02ff */
.L_x_61:
[----:B------:R-:W-:Y:S05]  /*29e0*/  BSYNC B1 ;  /* 0x0000000000017941 */ /* 0x000fea0003800000 */
.L_x_60:
[----:B------:R-:W-:Y:S01]  /*29f0*/  @!P3 IMAD R35, R35, R90, R13 ;  /* 0x0000005a2323b224 */ /* 0x000fe200078e020d */
[----:B------:R-:W-:Y:S04]  /*2a00*/  BSSY B1, `(.L_x_62) ;  /* 0x0000006000017945 */ /* 0x000fe80003800000 */
[----:B------:R0:W-:Y:S01]  /*2a10*/  @!P3 STG.E.U8 desc[UR36][R6.64+0x11], R35 ;  /* 0x000011230600b986 */ /* 0x0001e2000c101124 */
[----:B------:R-:W-:Y:S05]  /*2a20*/  @P5 BRA `(.L_x_63) ;  /* 0x00000000000c5947 */ /* 0x000fea0003800000 */
[----:B------:R-:W5:Y:S02]  /*2a30*/  LDG.E.U8 R100, desc[UR36][R2.64+0x18] ;  /* 0x0000182402647981 */ /* 0x000f64000c1e1100 */
[----:B-----5:R-:W-:-:S05]  /*2a40*/  PRMT R10, R100, 0x8880, RZ ;  /* 0x00008880640a7816 */ /* 0x020fca00000000ff */
[----:B------:R-:W-:-:S07]  /*2a50*/  IMAD R13, R10, R91, RZ ;  /* 0x0000005b0a0d7224 */ /* 0x000fce00078e02ff */
.L_x_63:
[----:B------:R-:W-:Y:S05]  /*2a60*/  BSYNC B1 ;  /* 0x0000000000017941 */ /* 0x000fea0003800000 */
.L_x_62:
[----:B---3--:R-:W-:Y:S01]  /*2a70*/  @!P5 IMAD R11, R36, R90, R13 ;  /* 0x0000005a240bd224 */ /* 0x008fe200078e020d */
[----:B------:R-:W-:Y:S04]  /*2a80*/  BSSY B1, `(.L_x_64) ;  /* 0x0000006000017945 */ /* 0x000fe80003800000 */
[----:B------:R3:W-:Y:S01]  /*2a90*/  @!P5 STG.E.U8 desc[UR36][R4.64+0x18], R11 ;  /* 0x0000180b0400d986 */ /* 0x0007e2000c101124 */
[----:B------:R-:W-:Y:S05]  /*2aa0*/  @P2 BRA `(.L_x_65) ;  /* 0x00000000000c2947 */ /* 0x000fea0003800000 */
[----:B------:R-:W5:Y:S02]  /*2ab0*/  LDG.E.U8 R100, desc[UR36][R2.64+0x19] ;  /* 0x0000192402647981 */ /* 0x000f64000c1e1100 */
[----:B-----5:R-:W-:-:S05]  /*2ac0*/  PRMT R10, R100, 0x8880, RZ ;  /* 0x00008880640a7816 */ /* 0x020fca00000000ff */
[----:B------:R-:W-:-:S07]  /*2ad0*/  IMAD R13, R10, R91, RZ ;  /* 0x0000005b0a0d7224 */ /* 0x000fce00078e02ff */
.L_x_65:
[----:B------:R-:W-:Y:S05]  /*2ae0*/  BSYNC B1 ;  /* 0x0000000000017941 */ /* 0x000fea0003800000 */
.L_x_64:
        /* <DEDUP_REMOVED lines=11> */
.L_x_67:
[----:B------:R-:W-:Y:S05]  /*2ba0*/  BSYNC B1 ;  /* 0x0000000000017941 */ /* 0x000fea0003800000 */
.L_x_66:
[----:B---3--:R-:W-:Y:S01]  /*2bb0*/  @!P4 IMAD R11, R38, R90, R13 ;  /* 0x0000005a260bc224 */ /* 0x008fe200078e020d */
[----:B------:R-:W-:Y:S04]  /*2bc0*/  BSSY B1, `(.L_x_68) ;  /* 0x0000006000017945 */ /* 0x000fe80003800000 */
[----:B------:R3:W-:Y:S01]  /*2bd0*/  @!P4 STG.E.U8 desc[UR36][R6.64+0x18], R11 ;  /* 0x0000180b0600c986 */ /* 0x0007e2000c101124 */
[----:B------:R-:W-:Y:S05]  /*2be0*/  @P3 BRA `(.L_x_69) ;  /* 0x00000000000c3947 */ /* 0x000fea0003800000 */
[----:B------:R-:W5:Y:S02]  /*2bf0*/  LDG.E.U8 R100, desc[UR36][R8.64+0x19] ;  /* 0x0000192408647981 */ /* 0x000f64000c1e1100 */
[----:B-----5:R-:W-:-:S05]  /*2c00*/  PRMT R10, R100, 0x8880, RZ ;  /* 0x00008880640a7816 */ /* 0x020fca00000000ff */
[----:B------:R-:W-:-:S07]  /*2c10*/  IMAD R13, R10, R91, RZ ;  /* 0x0000005b0a0d7224 */ /* 0x000fce00078e02ff */
.L_x_69:
[----:B------:R-:W-:Y:S05]  /*2c20*/  BSYNC B1 ;  /* 0x0000000000017941 */ /* 0x000fea0003800000 */
.L_x_68:
[----:B------:R-:W-:Y:S01]  /*2c30*/  @!P3 IMAD R39, R39, R90, R13 ;  /* 0x0000005a2727b224 */ /* 0x000fe200078e020d */
[----:B------:R-:W-:Y:S04]  /*2c40*/  BSSY B1, `(.L_x_70) ;  /* 0x0000006000017945 */ /* 0x000fe80003800000 */
[----:B------:R0:W-:Y:S01]  /*2c50*/  @!P3 STG.E.U8 desc[UR36][R6.64+0x19], R39 ;  /* 0x000019270600b986 */ /* 0x0001e2000c101124 */
[----:B------:R-:W-:Y:S05]  /*2c60*/  @P5 BRA `(.L_x_71) ;  /* 0x00000000000c5947 */ /* 0x000fea0003800000 */
[----:B------:R-:W5:Y:S02]  /*2c70*/  LDG.E.U8 R100, desc[UR36][R2.64+0x20] ;  /* 0x0000202402647981 */ /* 0x000f64000c1e1100 */
[----:B-----5:R-:W-:-:S05]  /*2c80*/  PRMT R10, R100, 0x8880, RZ ;  /* 0x00008880640a7816 */ /* 0x020fca00000000ff */
[----:B------:R-:W-:-:S07]  /*2c90*/  IMAD R13, R10, R91, RZ ;  /* 0x0000005b0a0d7224 */ /* 0x000fce00078e02ff */
.L_x_71:
[----:B------:R-:W-:Y:S05]  /*2ca0*/  BSYNC B1 ;  /* 0x0000000000017941 */ /* 0x000fea0003800000 */
.L_x_70:
[----:B---3--:R-:W-:Y:S01]  /*2cb0*/  @!P5 IMAD R11, R40, R90, R13 ;  /* 0x0000005a280bd224 */ /* 0x008fe200078e020d */
[----:B------:R-:W-:Y:S04]  /*2cc0*/  BSSY B1, `(.L_x_72) ;  /* 0x0000006000017945 */ /* 0x000fe80003800000 */
[----:B------:R3:W-:Y:S01]  /*2cd0*/  @!P5 STG.E.U8 desc[UR36][R4.64+0x20], R11 ;  /* 0x0000200b0400d986 */ /* 0x0007e2000c101124 */
[----:B------:R-:W-:Y:S05]  /*2ce0*/  @P2 BRA `(.L_x_73) ;  /* 0x00000000000c2947 */ /* 0x000fea0003800000 */
[----:B------:R-:W5:Y:S02]  /*2cf0*/  LDG.E.U8 R100, desc[UR36][R2.64+0x21] ;  /* 0x0000212402647981 */ /* 0x000f64000c1e1100 */
[----:B-----5:R-:W-:-:S05]  /*2d00*/  PRMT R10, R100, 0x8880, RZ ;  /* 0x00008880640a7816 */ /* 0x020fca00000000ff */
[----:B------:R-:W-:-:S07]  /*2d10*/  IMAD R13, R10, R91, RZ ;  /* 0x0000005b0a0d7224 */ /* 0x000fce00078e02ff */
.L_x_73:
[----:B------:R-:W-:Y:S05]  /*2d20*/  BSYNC B1 ;  /* 0x0000000000017941 */ /* 0x000fea0003800000 */
.L_x_72:
        /* <DEDUP_REMOVED lines=11> */
.L_x_75:
[----:B------:R-:W-:Y:S05]  /*2de0*/  BSYNC B1 ;  /* 0x0000000000017941 */ /* 0x000fea0003800000 */
.L_x_74:
[----:B---3--:R-:W-:Y:S01]  /*2df0*/  @!P4 IMAD R11, R42, R90, R13 ;  /* 0x0000005a2a0bc224 */ /* 0x008fe200078e020d */
[----:B------:R-:W-:Y:S04]  /*2e00*/  BSSY B1, `(.L_x_76) ;  /* 0x0000006000017945 */ /* 0x000fe80003800000 */
[----:B------:R3:W-:Y:S01]  /*2e10*/  @!P4 STG.E.U8 desc[UR36][R6.64+0x20], R11 ;  /* 0x0000200b0600c986 */ /* 0x0007e2000c101124 */
[----:B------:R-:W-:Y:S05]  /*2e20*/  @P3 BRA `(.L_x_77) ;  /* 0x00000000000c3947 */ /* 0x000fea0003800000 */
[----:B------:R-:W5:Y:S02]  /*2e30*/  LDG.E.U8 R100, desc[UR36][R8.64+0x21] ;  /* 0x0000212408647981 */ /* 0x000f64000c1e1100 */
[----:B-----5:R-:W-:-:S05]  /*2e40*/  PRMT R10, R100, 0x8880, RZ ;  /* 0x00008880640a7816 */ /* 0x020fca00000000ff */
[----:B------:R-:W-:-:S07]  /*2e50*/  IMAD R13, R10, R91, RZ ;  /* 0x0000005b0a0d7224 */ /* 0x000fce00078e02ff */
.L_x_77:
[----:B------:R-:W-:Y:S05]  /*2e60*/  BSYNC B1 ;  /* 0x0000000000017941 */ /* 0x000fea0003800000 */
.L_x_76:
[----:B------:R-:W-:Y:S01]  /*2e70*/  @!P3 IMAD R43, R43, R90, R13 ;  /* 0x0000005a2b2bb224 */ /* 0x000fe200078e020d */
[----:B------:R-:W-:Y:S04]  /*2e80*/  BSSY B1, `(.L_x_78) ;  /* 0x0000006000017945 */ /* 0x000fe80003800000 */
[----:B------:R0:W-:Y:S01]  /*2e90*/  @!P3 STG.E.U8 desc[UR36][R6.64+0x21], R43 ;  /* 0x0000212b0600b986 */ /* 0x0001e2000c101124 */
[----:B------:R-:W-:Y:S05]  /*2ea0*/  @P5 BRA `(.L_x_79) ;  /* 0x00000000000c5947 */ /* 0x000fea0003800000 */
[----:B------:R-:W5:Y:S02]  /*2eb0*/  LDG.E.U8 R100, desc[UR36][R2.64+0x28] ;  /* 0x0000282402647981 */ /* 0x000f64000c1e1100 */
[----:B-----5:R-:W-:-:S05]  /*2ec0*/  PRMT R10, R100, 0x8880, RZ ;  /* 0x00008880640a7816 */ /* 0x020fca00000000ff */
[----:B------:R-:W-:-:S07]  /*2ed0*/  IMAD R13, R10, R91, RZ ;  /* 0x0000005b0a0d7224 */ /* 0x000fce00078e02ff */
.L_x_79:
[----:B------:R-:W-:Y:S05]  /*2ee0*/  BSYNC B1 ;  /* 0x0000000000017941 */ /* 0x000fea0003800000 */
.L_x_78:
[----:B---3--:R-:W-:Y:S01]  /*2ef0*/  @!P5 IMAD R11, R44, R90, R13 ;  /* 0x0000005a2c0bd224 */ /* 0x008fe200078e020d */
[----:B------:R-:W-:Y:S04]  /*2f00*/  BSSY B1, `(.L_x_80) ;  /* 0x0000006000017945 */ /* 0x000fe80003800000 */
[----:B------:R3:W-:Y:S01]  /*2f10*/  @!P5 STG.E.U8 desc[UR36][R4.64+0x28], R11 ;  /* 0x0000280b0400d986 */ /* 0x0007e2000c101124 */
[----:B------:R-:W-:Y:S05]  /*2f20*/  @P2 BRA `(.L_x_81) ;  /* 0x00000000000c2947 */ /* 0x000fea0003800000 */
[----:B------:R-:W5:Y:S02]  /*2f30*/  LDG.E.U8 R100, desc[UR36][R2.64+0x29] ;  /* 0x0000292402647981 */ /* 0x000f64000c1e1100 */
[----:B-----5:R-:W-:-:S05]  /*2f40*/  PRMT R10, R100, 0x8880, RZ ;  /* 0x00008880640a7816 */ /* 0x020fca00000000ff */
[----:B------:R-:W-:-:S07]  /*2f50*/  IMAD R13, R10, R91, RZ ;  /* 0x0000005b0a0d7224 */ /* 0x000fce00078e02ff */
.L_x_81:
[----:B------:R-:W-:Y:S05]  /*2f60*/  BSYNC B1 ;  /* 0x0000000000017941 */ /* 0x000fea0003800000 */
.L_x_80:
        /* <DEDUP_REMOVED lines=11> */
.L_x_83:
[----:B------:R-:W-:Y:S05]  /*3020*/  BSYNC B1 ;  /* 0x0000000000017941 */ /* 0x000fea0003800000 */
.L_x_82:
[----:B---3--:R-:W-:Y:S01]  /*3030*/  @!P4 IMAD R11, R46, R90, R13 ;  /* 0x0000005a2e0bc224 */ /* 0x008fe200078e020d */
[----:B------:R-:W-:Y:S04]  /*3040*/  BSSY B1, `(.L_x_84) ;  /* 0x0000006000017945 */ /* 0x000fe80003800000 */
[----:B------:R3:W-:Y:S01]  /*3050*/  @!P4 STG.E.U8 desc[UR36][R6.64+0x28], R11 ;  /* 0x0000280b0600c986 */ /* 0x0007e2000c101124 */
[----:B------:R-:W-:Y:S05]  /*3060*/  @P3 BRA `(.L_x_85) ;  /* 0x00000000000c3947 */ /* 0x000fea0003800000 */
[----:B------:R-:W5:Y:S02]  /*3070*/  LDG.E.U8 R100, desc[UR36][R8.64+0x29] ;  /* 0x0000292408647981 */ /* 0x000f64000c1e1100 */
[----:B-----5:R-:W-:-:S05]  /*3080*/  PRMT R10, R100, 0x8880, RZ ;  /* 0x00008880640a7816 */ /* 0x020fca00000000ff */
[----:B------:R-:W-:-:S07]  /*3090*/  IMAD R13, R10, R91, RZ ;  /* 0x0000005b0a0d7224 */ /* 0x000fce00078e02ff */
.L_x_85:
[----:B------:R-:W-:Y:S05]  /*30a0*/  BSYNC B1 ;  /* 0x0000000000017941 */ /* 0x000fea0003800000 */
.L_x_84:
[----:B------:R-:W-:Y:S01]  /*30b0*/  @!P3 IMAD R47, R47, R90, R13 ;  /* 0x0000005a2f2fb224 */ /* 0x000fe200078e020d */
[----:B------:R-:W-:Y:S04]  /*30c0*/  BSSY B1, `(.L_x_86) ;  /* 0x0000006000017945 */ /* 0x000fe80003800000 */
[----:B------:R0:W-:Y:S01]  /*30d0*/  @!P3 STG.E.U8 desc[UR36][R6.64+0x29], R47 ;  /* 0x0000292f0600b986 */ /* 0x0001e2000c101124 */
[----:B------:R-:W-:Y:S05]  /*30e0*/  @P5 BRA `(.L_x_87) ;  /* 0x00000000000c5947 */ /* 0x000fea0003800000 */
[----:B------:R-:W5:Y:S02]  /*30f0*/  LDG.E.U8 R100, desc[UR36][R2.64+0x30] ;  /* 0x0000302402647981 */ /* 0x000f64000c1e1100 */
[----:B-----5:R-:W-:-:S05]  /*3100*/  PRMT R10, R100, 0x8880, RZ ;  /* 0x00008880640a7816 */ /* 0x020fca00000000ff */
[----:B------:R-:W-:-:S07]  /*3110*/  IMAD R13, R10, R91, RZ ;  /* 0x0000005b0a0d7224 */ /* 0x000fce00078e02ff */
.L_x_87:
[----:B------:R-:W-:Y:S05]  /*3120*/  BSYNC B1 ;  /* 0x0000000000017941 */ /* 0x000fea0003800000 */
.L_x_86:
[----:B---3--:R-:W-:Y:S01]  /*3130*/  @!P5 IMAD R11, R48, R90, R13 ;  /* 0x0000005a300bd224 */ /* 0x008fe200078e020d */
[----:B------:R-:W-:Y:S04]  /*3140*/  BSSY B1, `(.L_x_88) ;  /* 0x0000006000017945 */ /* 0x000fe80003800000 */
[----:B------:R3:W-:Y:S01]  /*3150*/  @!P5 STG.E.U8 desc[UR36][R4.64+0x30], R11 ;  /* 0x0000300b0400d986 */ /* 0x0007e2000c101124 */
[----:B------:R-:W-:Y:S05]  /*3160*/  @P2 BRA `(.L_x_89) ;  /* 0x00000000000c2947 */ /* 0x000fea0003800000 */
[----:B------:R-:W5:Y:S02]  /*3170*/  LDG.E.U8 R100, desc[UR36][R2.64+0x31] ;  /* 0x0000312402647981 */ /* 0x000f64000c1e1100 */
[----:B-----5:R-:W-:-:S05]  /*3180*/  PRMT R10, R100, 0x8880, RZ ;  /* 0x00008880640a7816 */ /* 0x020fca00000000ff */
[----:B------:R-:W-:-:S07]  /*3190*/  IMAD R13, R10, R91, RZ ;  /* 0x0000005b0a0d7224 */ /* 0x000fce00078e02ff */
.L_x_89:
[----:B------:R-:W-:Y:S05]  /*31a0*/  BSYNC B1 ;  /* 0x0000000000017941 */ /* 0x000fea0003800000 */
.L_x_88:
        /* <DEDUP_REMOVED lines=11> */
.L_x_91:
[----:B------:R-:W-:Y:S05]  /*3260*/  BSYNC B1 ;  /* 0x0000000000017941 */ /* 0x000fea0003800000 */
.L_x_90:
[----:B---3--:R-:W-:Y:S01]  /*3270*/  @!P4 IMAD R11, R50, R90, R13 ;  /* 0x0000005a320bc224 */ /* 0x008fe200078e020d */
[----:B------:R-:W-:Y:S04]  /*3280*/  BSSY B1, `(.L_x_92) ;  /* 0x0000006000017945 */ /* 0x000fe80003800000 */
[----:B------:R3:W-:Y:S01]  /*3290*/  @!P4 STG.E.U8 desc[UR36][R6.64+0x30], R11 ;  /* 0x0000300b0600c986 */ /* 0x0007e2000c101124 */
[----:B------:R-:W-:Y:S05]  /*32a0*/  @P3 BRA `(.L_x_93) ;  /* 0x00000000000c3947 */ /* 0x000fea0003800000 */
[----:B------:R-:W5:Y:S02]  /*32b0*/  LDG.E.U8 R100, desc[UR36][R8.64+0x31] ;  /* 0x0000312408647981 */ /* 0x000f64000c1e1100 */
[----:B-----5:R-:W-:-:S05]  /*32c0*/  PRMT R10, R100, 0x8880, RZ ;  /* 0x00008880640a7816 */ /* 0x020fca00000000ff */
[----:B------:R-:W-:-:S07]  /*32d0*/  IMAD R13, R10, R91, RZ ;  /* 0x0000005b0a0d7224 */ /* 0x000fce00078e02ff */
.L_x_93:
[----:B------:R-:W-:Y:S05]  /*32e0*/  BSYNC B1 ;  /* 0x0000000000017941 */ /* 0x000fea0003800000 */
.L_x_92:
[----:B------:R-:W-:Y:S01]  /*32f0*/  @!P3 IMAD R51, R51, R90, R13 ;  /* 0x0000005a3333b224 */ /* 0x000fe200078e020d */
[----:B------:R-:W-:Y:S04]  /*3300*/  BSSY B1, `(.L_x_94) ;  /* 0x0000006000017945 */ /* 0x000fe80003800000 */
[----:B------:R0:W-:Y:S01]  /*3310*/  @!P3 STG.E.U8 desc[UR36][R6.64+0x31], R51 ;  /* 0x000031330600b986 */ /* 0x0001e2000c101124 */
[----:B------:R-:W-:Y:S05]  /*3320*/  @P5 BRA `(.L_x_95) ;  /* 0x00000000000c5947 */ /* 0x000fea0003800000 */
[----:B------:R-:W5:Y:S02]  /*3330*/  LDG.E.U8 R100, desc[UR36][R2.64+0x38] ;  /* 0x0000382402647981 */ /* 0x000f64000c1e1100 */
[----:B-----5:R-:W-:-:S05]  /*3340*/  PRMT R10, R100, 0x8880, RZ ;  /* 0x00008880640a7816 */ /* 0x020fca00000000ff */
[----:B------:R-:W-:-:S07]  /*3350*/  IMAD R13, R10, R91, RZ ;  /* 0x0000005b0a0d7224 */ /* 0x000fce00078e02ff */
.L_x_95:
[----:B------:R-:W-:Y:S05]  /*3360*/  BSYNC B1 ;  /* 0x0000000000017941 */ /* 0x000fea0003800000 */
.L_x_94:
[----:B---3--:R-:W-:Y:S01]  /*3370*/  @!P5 IMAD R11, R52, R90, R13 ;  /* 0x0000005a340bd224 */ /* 0x008fe200078e020d */
[----:B------:R-:W-:Y:S04]  /*3380*/  BSSY B1, `(.L_x_96) ;  /* 0x0000006000017945 */ /* 0x000fe80003800000 */
[----:B------:R3:W-:Y:S01]  /*3390*/  @!P5 STG.E.U8 desc[UR36][R4.64+0x38], R11 ;  /* 0x0000380b0400d986 */ /* 0x0007e2000c101124 */
[----:B------:R-:W-:Y:S05]  /*33a0*/  @P2 BRA `(.L_x_97) ;  /* 0x00000000000c2947 */ /* 0x000fea0003800000 */
[----:B------:R-:W5:Y:S02]  /*33b0*/  LDG.E.U8 R100, desc[UR36][R2.64+0x39] ;  /* 0x0000392402647981 */ /* 0x000f64000c1e1100 */
[----:B-----5:R-:W-:-:S05]  /*33c0*/  PRMT R10, R100, 0x8880, RZ ;  /* 0x00008880640a7816 */ /* 0x020fca00000000ff */
[----:B------:R-:W-:-:S07]  /*33d0*/  IMAD R13, R10, R91, RZ ;  /* 0x0000005b0a0d7224 */ /* 0x000fce00078e02ff */
.L_x_97:
[----:B------:R-:W-:Y:S05]  /*33e0*/  BSYNC B1 ;  /* 0x0000000000017941 */ /* 0x000fea0003800000 */
.L_x_96:
        /* <DEDUP_REMOVED lines=11> */
.L_x_99:
[----:B------:R-:W-:Y:S05]  /*34a0*/  BSYNC B1 ;  /* 0x0000000000017941 */ /* 0x000fea0003800000 */
.L_x_98:
[----:B---3--:R-:W-:Y:S01]  /*34b0*/  @!P4 IMAD R11, R54, R90, R13 ;  /* 0x0000005a360bc224 */ /* 0x008fe200078e020d */
[----:B------:R-:W-:Y:S04]  /*34c0*/  BSSY B1, `(.L_x_100) ;  /* 0x0000006000017945 */ /* 0x000fe80003800000 */
[----:B------:R3:W-:Y:S01]  /*34d0*/  @!P4 STG.E.U8 desc[UR36][R6.64+0x38], R11 ;  /* 0x0000380b0600c986 */ /* 0x0007e2000c101124 */
[----:B------:R-:W-:Y:S05]  /*34e0*/  @P3 BRA `(.L_x_101) ;  /* 0x00000000000c3947 */ /* 0x000fea0003800000 */
[----:B------:R-:W5:Y:S02]  /*34f0*/  LDG.E.U8 R100, desc[UR36][R8.64+0x39] ;  /* 0x0000392408647981 */ /* 0x000f64000c1e1100 */
[----:B-----5:R-:W-:-:S05]  /*3500*/  PRMT R10, R100, 0x8880, RZ ;  /* 0x00008880640a7816 */ /* 0x020fca00000000ff */
[----:B------:R-:W-:-:S07]  /*3510*/  IMAD R13, R10, R91, RZ ;  /* 0x0000005b0a0d7224 */ /* 0x000fce00078e02ff */
.L_x_101:
[----:B------:R-:W-:Y:S05]  /*3520*/  BSYNC B1 ;  /* 0x0000000000017941 */ /* 0x000fea0003800000 */
.L_x_100:
[----:B------:R-:W-:Y:S01]  /*3530*/  @!P3 IMAD R55, R55, R90, R13 ;  /* 0x0000005a3737b224 */ /* 0x000fe200078e020d */
[----:B------:R-:W-:Y:S04]  /*3540*/  BSSY B1, `(.L_x_102) ;  /* 0x0000006000017945 */ /* 0x000fe80003800000 */
[----:B------:R0:W-:Y:S01]  /*3550*/  @!P3 STG.E.U8 desc[UR36][R6.64+0x39], R55 ;  /* 0x000039370600b986 */ /* 0x0001e2000c101124 */
[----:B------:R-:W-:Y:S05]  /*3560*/  @P5 BRA `(.L_x_103) ;  /* 0x00000000000c5947 */ /* 0x000fea0003800000 */
[----:B------:R-:W5:Y:S02]  /*3570*/  LDG.E.U8 R100, desc[UR36][R2.64+0x40] ;  /* 0x0000402402647981 */ /* 0x000f64000c1e1100 */
[----:B-----5:R-:W-:-:S05]  /*3580*/  PRMT R10, R100, 0x8880, RZ ;  /* 0x00008880640a7816 */ /* 0x020fca00000000ff */
[----:B------:R-:W-:-:S07]  /*3590*/  IMAD R13, R10, R91, RZ ;  /* 0x0000005b0a0d7224 */ /* 0x000fce00078e02ff */
.L_x_103:
[----:B------:R-:W-:Y:S05]  /*35a0*/  BSYNC B1 ;  /* 0x0000000000017941 */ /* 0x000fea0003800000 */
.L_x_102:
[----:B---3--:R-:W-:Y:S01]  /*35b0*/  @!P5 IMAD R11, R56, R90, R13 ;  /* 0x0000005a380bd224 */ /* 0x008fe200078e020d */
[----:B------:R-:W-:Y:S04]  /*35c0*/  BSSY B1, `(.L_x_104) ;  /* 0x0000006000017945 */ /* 0x000fe80003800000 */
[----:B------:R3:W-:Y:S01]  /*35d0*/  @!P5 STG.E.U8 desc[UR36][R4.64+0x40], R11 ;  /* 0x0000400b0400d986 */ /* 0x0007e2000c101124 */
[----:B------:R-:W-:Y:S05]  /*35e0*/  @P2 BRA `(.L_x_105) ;  /* 0x00000000000c2947 */ /* 0x000fea0003800000 */
[----:B------:R-:W5:Y:S02]  /*35f0*/  LDG.E.U8 R100, desc[UR36][R2.64+0x41] ;  /* 0x0000412402647981 */ /* 0x000f64000c1e1100 */
[----:B-----5:R-:W-:-:S05]  /*3600*/  PRMT R10, R100, 0x8880, RZ ;  /* 0x00008880640a7816 */ /* 0x020fca00000000ff */
[----:B------:R-:W-:-:S07]  /*3610*/  IMAD R13, R10, R91, RZ ;  /* 0x0000005b0a0d7224 */ /* 0x000fce00078e02ff */
.L_x_105:
[----:B------:R-:W-:Y:S05]  /*3620*/  BSYNC B1 ;  /* 0x0000000000017941 */ /* 0x000fea0003800000 */
.L_x_104:
        /* <DEDUP_REMOVED lines=11> */
.L_x_107:
[----:B------:R-:W-:Y:S05]  /*36e0*/  BSYNC B1 ;  /* 0x0000000000017941 */ /* 0x000fea0003800000 */
.L_x_106:
[----:B---3--:R-:W-:Y:S01]  /*36f0*/  @!P4 IMAD R11, R58, R90, R13 ;  /* 0x0000005a3a0bc224 */ /* 0x008fe200078e020d */
[----:B------:R-:W-:Y:S04]  /*3700*/  BSSY B1, `(.L_x_108) ;  /* 0x0000006000017945 */ /* 0x000fe80003800000 */
[----:B------:R3:W-:Y:S01]  /*3710*/  @!P4 STG.E.U8 desc[UR36][R6.64+0x40], R11 ;  /* 0x0000400b0600c986 */ /* 0x0007e2000c101124 */
[----:B------:R-:W-:Y:S05]  /*3720*/  @P3 BRA `(.L_x_109) ;  /* 0x00000000000c3947 */ /* 0x000fea0003800000 */
[----:B------:R-:W5:Y:S02]  /*3730*/  LDG.E.U8 R100, desc[UR36][R8.64+0x41] ;  /* 0x0000412408647981 */ /* 0x000f64000c1e1100 */
[----:B-----5:R-:W-:-:S05]  /*3740*/  PRMT R10, R100, 0x8880, RZ ;  /* 0x00008880640a7816 */ /* 0x020fca00000000ff */
[----:B------:R-:W-:-:S07]  /*3750*/  IMAD R13, R10, R91, RZ ;  /* 0x0000005b0a0d7224 */ /* 0x000fce00078e02ff */
.L_x_109:
[----:B------:R-:W-:Y:S05]  /*3760*/  BSYNC B1 ;  /* 0x0000000000017941 */ /* 0x000fea0003800000 */
.L_x_108:
[----:B------:R-:W-:Y:S01]  /*3770*/  @!P3 IMAD R59, R59, R90, R13 ;  /* 0x0000005a3b3bb224 */ /* 0x000fe200078e020d */
[----:B------:R-:W-:Y:S04]  /*3780*/  BSSY B1, `(.L_x_110) ;  /* 0x0000006000017945 */ /* 0x000fe80003800000 */
[----:B------:R0:W-:Y:S01]  /*3790*/  @!P3 STG.E.U8 desc[UR36][R6.64+0x41], R59 ;  /* 0x0000413b0600b986 */ /* 0x0001e2000c101124 */
[----:B------:R-:W-:Y:S05]  /*37a0*/  @P5 BRA `(.L_x_111) ;  /* 0x00000000000c5947 */ /* 0x000fea0003800000 */
[----:B------:R-:W5:Y:S02]  /*37b0*/  LDG.E.U8 R100, desc[UR36][R2.64+0x48] ;  /* 0x0000482402647981 */ /* 0x000f64000c1e1100 */
[----:B-----5:R-:W-:-:S05]  /*37c0*/  PRMT R10, R100, 0x8880, RZ ;  /* 0x00008880640a7816 */ /* 0x020fca00000000ff */
[----:B------:R-:W-:-:S07]  /*37d0*/  IMAD R13, R10, R91, RZ ;  /* 0x0000005b0a0d7224 */ /* 0x000fce00078e02ff */
.L_x_111:
[----:B------:R-:W-:Y:S05]  /*37e0*/  BSYNC B1 ;  /* 0x0000000000017941 */ /* 0x000fea0003800000 */
.L_x_110:
[----:B---3--:R-:W-:Y:S01]  /*37f0*/  @!P5 IMAD R11, R60, R90, R13 ;  /* 0x0000005a3c0bd224 */ /* 0x008fe200078e020d */
[----:B------:R-:W-:Y:S04]  /*3800*/  BSSY B1, `(.L_x_112) ;  /* 0x0000006000017945 */ /* 0x000fe80003800000 */
[----:B------:R3:W-:Y:S01]  /*3810*/  @!P5 STG.E.U8 desc[UR36][R4.64+0x48], R11 ;  /* 0x0000480b0400d986 */ /* 0x0007e2000c101124 */
[----:B------:R-:W-:Y:S05]  /*3820*/  @P2 BRA `(.L_x_113) ;  /* 0x00000000000c2947 */ /* 0x000fea0003800000 */
[----:B------:R-:W5:Y:S02]  /*3830*/  LDG.E.U8 R100, desc[UR36][R2.64+0x49] ;  /* 0x0000492402647981 */ /* 0x000f64000c1e1100 */
[----:B-----5:R-:W-:-:S05]  /*3840*/  PRMT R10, R100, 0x8880, RZ ;  /* 0x00008880640a7816 */ /* 0x020fca00000000ff */
[----:B------:R-:W-:-:S07]  /*3850*/  IMAD R13, R10, R91, RZ ;  /* 0x0000005b0a0d7224 */ /* 0x000fce00078e02ff */
.L_x_113:
[----:B------:R-:W-:Y:S05]  /*3860*/  BSYNC B1 ;  /* 0x0000000000017941 */ /* 0x000fea0003800000 */
.L_x_112:
        /* <DEDUP_REMOVED lines=11> */
.L_x_115:
[----:B------:R-:W-:Y:S05]  /*3920*/  BSYNC B1 ;  /* 0x0000000000017941 */ /* 0x000fea0003800000 */
.L_x_114:
[----:B---3--:R-:W-:Y:S01]  /*3930*/  @!P4 IMAD R11, R62, R90, R13 ;  /* 0x0000005a3e0bc224 */ /* 0x008fe200078e020d */
[----:B------:R-:W-:Y:S04]  /*3940*/  BSSY B1, `(.L_x_116) ;  /* 0x0000006000017945 */ /* 0x000fe80003800000 */
[----:B------:R3:W-:Y:S01]  /*3950*/  @!P4 STG.E.U8 desc[UR36][R6.64+0x48], R11 ;  /* 0x0000480b0600c986 */ /* 0x0007e2000c101124 */
[----:B------:R-:W-:Y:S05]  /*3960*/  @P3 BRA `(.L_x_117) ;  /* 0x00000000000c3947 */ /* 0x000fea0003800000 */
[----:B------:R-:W5:Y:S02]  /*3970*/  LDG.E.U8 R100, desc[UR36][R8.64+0x49] ;  /* 0x0000492408647981 */ /* 0x000f64000c1e1100 */
[----:B-----5:R-:W-:-:S05]  /*3980*/  PRMT R10, R100, 0x8880, RZ ;  /* 0x00008880640a7816 */ /* 0x020fca00000000ff */
[----:B------:R-:W-:-:S07]  /*3990*/  IMAD R13, R10, R91, RZ ;  /* 0x0000005b0a0d7224 */ /* 0x000fce00078e02ff */
.L_x_117:
[----:B------:R-:W-:Y:S05]  /*39a0*/  BSYNC B1 ;  /* 0x0000000000017941 */ /* 0x000fea0003800000 */
.L_x_116:
[----:B------:R-:W-:Y:S01]  /*39b0*/  @!P3 IMAD R63, R63, R90, R13 ;  /* 0x0000005a3f3fb224 */ /* 0x000fe200078e020d */
[----:B------:R-:W-:Y:S04]  /*39c0*/  BSSY B1, `(.L_x_118) ;  /* 0x0000006000017945 */ /* 0x000fe80003800000 */
[----:B------:R0:W-:Y:S01]  /*39d0*/  @!P3 STG.E.U8 desc[UR36][R6.64+0x49], R63 ;  /* 0x0000493f0600b986 */ /* 0x0001e2000c101124 */
[----:B------:R-:W-:Y:S05]  /*39e0*/  @P5 BRA `(.L_x_119) ;  /* 0x00000000000c5947 */ /* 0x000fea0003800000 */
[----:B------:R-:W5:Y:S02]  /*39f0*/  LDG.E.U8 R100, desc[UR36][R2.64+0x50] ;  /* 0x0000502402647981 */ /* 0x000f64000c1e1100 */
[----:B-----5:R-:W-:-:S05]  /*3a00*/  PRMT R10, R100, 0x8880, RZ ;  /* 0x00008880640a7816 */ /* 0x020fca00000000ff */
[----:B------:R-:W-:-:S07]  /*3a10*/  IMAD R13, R10, R91, RZ ;  /* 0x0000005b0a0d7224 */ /* 0x000fce00078e02ff */
.L_x_119:
[----:B------:R-:W-:Y:S05]  /*3a20*/  BSYNC B1 ;  /* 0x0000000000017941 */ /* 0x000fea0003800000 */
.L_x_118:
[----:B---3--:R-:W-:Y:S01]  /*3a30*/  @!P5 IMAD R11, R64, R90, R13 ;  /* 0x0000005a400bd224 */ /* 0x008fe200078e020d */
[----:B------:R-:W-:Y:S04]  /*3a40*/  BSSY B1, `(.L_x_120) ;  /* 0x0000006000017945 */ /* 0x000fe80003800000 */
[----:B------:R3:W-:Y:S01]  /*3a50*/  @!P5 STG.E.U8 desc[UR36][R4.64+0x50], R11 ;  /* 0x0000500b0400d986 */ /* 0x0007e2000c101124 */
[----:B------:R-:W-:Y:S05]  /*3a60*/  @P2 BRA `(.L_x_121) ;  /* 0x00000000000c2947 */ /* 0x000fea0003800000 */
[----:B------:R-:W5:Y:S02]  /*3a70*/  LDG.E.U8 R100, desc[UR36][R2.64+0x51] ;  /* 0x0000512402647981 */ /* 0x000f64000c1e1100 */
[----:B-----5:R-:W-:-:S05]  /*3a80*/  PRMT R10, R100, 0x8880, RZ ;  /* 0x00008880640a7816 */ /* 0x020fca00000000ff */
[----:B------:R-:W-:-:S07]  /*3a90*/  IMAD R13, R10, R91, RZ ;  /* 0x0000005b0a0d7224 */ /* 0x000fce00078e02ff */
.L_x_121:
[----:B------:R-:W-:Y:S05]  /*3aa0*/  BSYNC B1 ;  /* 0x0000000000017941 */ /* 0x000fea0003800000 */
.L_x_120:
        /* <DEDUP_REMOVED lines=11> */
.L_x_123:
[----:B------:R-:W-:Y:S05]  /*3b60*/  BSYNC B1 ;  /* 0x0000000000017941 */ /* 0x000fea0003800000 */
.L_x_122:
[----:B---3--:R-:W-:Y:S01]  /*3b70*/  @!P4 IMAD R11, R66, R90, R13 ;  /* 0x0000005a420bc224 */ /* 0x008fe200078e020d */
[----:B------:R-:W-:Y:S04]  /*3b80*/  BSSY B1, `(.L_x_124) ;  /* 0x0000006000017945 */ /* 0x000fe80003800000 */
[----:B------:R3:W-:Y:S01]  /*3b90*/  @!P4 STG.E.U8 desc[UR36][R6.64+0x50], R11 ;  /* 0x0000500b0600c986 */ /* 0x0007e2000c101124 */
[----:B------:R-:W-:Y:S05]  /*3ba0*/  @P3 BRA `(.L_x_125) ;  /* 0x00000000000c3947 */ /* 0x000fea0003800000 */
[----:B------:R-:W5:Y:S02]  /*3bb0*/  LDG.E.U8 R100, desc[UR36][R8.64+0x51] ;  /* 0x0000512408647981 */ /* 0x000f64000c1e1100 */
[----:B-----5:R-:W-:-:S05]  /*3bc0*/  PRMT R10, R100, 0x8880, RZ ;  /* 0x00008880640a7816 */ /* 0x020fca00000000ff */
[----:B------:R-:W-:-:S07]  /*3bd0*/  IMAD R13, R10, R91, RZ ;  /* 0x0000005b0a0d7224 */ /* 0x000fce00078e02ff */
.L_x_125:
[----:B------:R-:W-:Y:S05]  /*3be0*/  BSYNC B1 ;  /* 0x0000000000017941 */ /* 0x000fea0003800000 */
.L_x_124:
[----:B------:R-:W-:Y:S01]  /*3bf0*/  @!P3 IMAD R67, R67, R90, R13 ;  /* 0x0000005a4343b224 */ /* 0x000fe200078e020d */
[----:B------:R-:W-:Y:S04]  /*3c00*/  BSSY B1, `(.L_x_126) ;  /* 0x0000006000017945 */ /* 0x000fe80003800000 */
[----:B------:R0:W-:Y:S01]  /*3c10*/  @!P3 STG.E.U8 desc[UR36][R6.64+0x51], R67 ;  /* 0x000051430600b986 */ /* 0x0001e2000c101124 */
[----:B------:R-:W-:Y:S05]  /*3c20*/  @P5 BRA `(.L_x_127) ;  /* 0x00000000000c5947 */ /* 0x000fea0003800000 */
[----:B------:R-:W5:Y:S02]  /*3c30*/  LDG.E.U8 R100, desc[UR36][R2.64+0x58] ;  /* 0x0000582402647981 */ /* 0x000f64000c1e1100 */
[----:B-----5:R-:W-:-:S05]  /*3c40*/  PRMT R10, R100, 0x8880, RZ ;  /* 0x00008880640a7816 */ /* 0x020fca00000000ff */
[----:B------:R-:W-:-:S07]  /*3c50*/  IMAD R13, R10, R91, RZ ;  /* 0x0000005b0a0d7224 */ /* 0x000fce00078e02ff */
.L_x_127:
[----:B------:R-:W-:Y:S05]  /*3c60*/  BSYNC B1 ;  /* 0x0000000000017941 */ /* 0x000fea0003800000 */
.L_x_126:
[----:B---3--:R-:W-:Y:S01]  /*3c70*/  @!P5 IMAD R11, R68, R90, R13 ;  /* 0x0000005a440bd224 */ /* 0x008fe200078e020d */
[----:B------:R-:W-:Y:S04]  /*3c80*/  BSSY B1, `(.L_x_128) ;  /* 0x0000006000017945 */ /* 0x000fe80003800000 */
[----:B------:R3:W-:Y:S01]  /*3c90*/  @!P5 STG.E.U8 desc[UR36][R4.64+0x58], R11 ;  /* 0x0000580b0400d986 */ /* 0x0007e2000c101124 */
[----:B------:R-:W-:Y:S05]  /*3ca0*/  @P2 BRA `(.L_x_129) ;  /* 0x00000000000c2947 */ /* 0x000fea0003800000 */
[----:B------:R-:W5:Y:S02]  /*3cb0*/  LDG.E.U8 R100, desc[UR36][R2.64+0x59] ;  /* 0x0000592402647981 */ /* 0x000f64000c1e1100 */
[----:B-----5:R-:W-:-:S05]  /*3cc0*/  PRMT R10, R100, 0x8880, RZ ;  /* 0x00008880640a7816 */ /* 0x020fca00000000ff */
[----:B------:R-:W-:-:S07]  /*3cd0*/  IMAD R13, R10, R91, RZ ;  /* 0x0000005b0a0d7224 */ /* 0x000fce00078e02ff */
.L_x_129:
[----:B------:R-:W-:Y:S05]  /*3ce0*/  BSYNC B1 ;  /* 0x0000000000017941 */ /* 0x000fea0003800000 */
.L_x_128:
        /* <DEDUP_REMOVED lines=11> */
.L_x_131:
[----:B------:R-:W-:Y:S05]  /*3da0*/  BSYNC B1 ;  /* 0x0000000000017941 */ /* 0x000fea0003800000 */
.L_x_130:
[----:B---3--:R-:W-:Y:S01]  /*3db0*/  @!P4 IMAD R11, R70, R90, R13 ;  /* 0x0000005a460bc224 */ /* 0x008fe200078e020d */
[----:B------:R-:W-:Y:S04]  /*3dc0*/  BSSY B1, `(.L_x_132) ;  /* 0x0000006000017945 */ /* 0x000fe80003800000 */
[----:B------:R3:W-:Y:S01]  /*3dd0*/  @!P4 STG.E.U8 desc[UR36][R6.64+0x58], R11 ;  /* 0x0000580b0600c986 */ /* 0x0007e2000c101124 */
[----:B------:R-:W-:Y:S05]  /*3de0*/  @P3 BRA `(.L_x_133) ;  /* 0x00000000000c3947 */ /* 0x000fea0003800000 */
[----:B------:R-:W5:Y:S02]  /*3df0*/  LDG.E.U8 R100, desc[UR36][R8.64+0x59] ;  /* 0x0000592408647981 */ /* 0x000f64000c1e1100 */
[----:B-----5:R-:W-:-:S05]  /*3e00*/  PRMT R10, R100, 0x8880, RZ ;  /* 0x00008880640a7816 */ /* 0x020fca00000000ff */
[----:B------:R-:W-:-:S07]  /*3e10*/  IMAD R13, R10, R91, RZ ;  /* 0x0000005b0a0d7224 */ /* 0x000fce00078e02ff */
.L_x_133:
[----:B------:R-:W-:Y:S05]  /*3e20*/  BSYNC B1 ;  /* 0x0000000000017941 */ /* 0x000fea0003800000 */
.L_x_132:
[----:B------:R-:W-:Y:S01]  /*3e30*/  @!P3 IMAD R71, R71, R90, R13 ;  /* 0x0000005a4747b224 */ /* 0x000fe200078e020d */
[----:B------:R-:W-:Y:S04]  /*3e40*/  BSSY B1, `(.L_x_134) ;  /* 0x0000006000017945 */ /* 0x000fe80003800000 */
[----:B------:R0:W-:Y:S01]  /*3e50*/  @!P3 STG.E.U8 desc[UR36][R6.64+0x59], R71 ;  /* 0x000059470600b986 */ /* 0x0001e2000c101124 */
[----:B------:R-:W-:Y:S05]  /*3e60*/  @P5 BRA `(.L_x_135) ;  /* 0x00000000000c5947 */ /* 0x000fea0003800000 */
[----:B------:R-:W5:Y:S02]  /*3e70*/  LDG.E.U8 R100, desc[UR36][R2.64+0x60] ;  /* 0x0000602402647981 */ /* 0x000f64000c1e1100 */
[----:B-----5:R-:W-:-:S05]  /*3e80*/  PRMT R10, R100, 0x8880, RZ ;  /* 0x00008880640a7816 */ /* 0x020fca00000000ff */
[----:B------:R-:W-:-:S07]  /*3e90*/  IMAD R13, R10, R91, RZ ;  /* 0x0000005b0a0d7224 */ /* 0x000fce00078e02ff */
.L_x_135:
[----:B------:R-:W-:Y:S05]  /*3ea0*/  BSYNC B1 ;  /* 0x0000000000017941 */ /* 0x000fea0003800000 */
.L_x_134:
[----:B---3--:R-:W-:Y:S01]  /*3eb0*/  @!P5 IMAD R11, R72, R90, R13 ;  /* 0x0000005a480bd224 */ /* 0x008fe200078e020d */
[----:B------:R-:W-:Y:S04]  /*3ec0*/  BSSY B1, `(.L_x_136) ;  /* 0x0000006000017945 */ /* 0x000fe80003800000 */
[----:B------:R3:W-:Y:S01]  /*3ed0*/  @!P5 STG.E.U8 desc[UR36][R4.64+0x60], R11 ;  /* 0x0000600b0400d986 */ /* 0x0007e2000c101124 */
[----:B------:R-:W-:Y:S05]  /*3ee0*/  @P2 BRA `(.L_x_137) ;  /* 0x00000000000c2947 */ /* 0x000fea0003800000 */
[----:B------:R-:W5:Y:S02]  /*3ef0*/  LDG.E.U8 R100, desc[UR36][R2.64+0x61] ;  /* 0x0000612402647981 */ /* 0x000f64000c1e1100 */
[----:B-----5:R-:W-:-:S05]  /*3f00*/  PRMT R10, R100, 0x8880, RZ ;  /* 0x00008880640a7816 */ /* 0x020fca00000000ff */
[----:B------:R-:W-:-:S07]  /*3f10*/  IMAD R13, R10, R91, RZ ;  /* 0x0000005b0a0d7224 */ /* 0x000fce00078e02ff */
.L_x_137:
[----:B------:R-:W-:Y:S05]  /*3f20*/  BSYNC B1 ;  /* 0x0000000000017941 */ /* 0x000fea0003800000 */
.L_x_136:
        /* <DEDUP_REMOVED lines=11> */
.L_x_139:
[----:B------:R-:W-:Y:S05]  /*3fe0*/  BSYNC B1 ;  /* 0x0000000000017941 */ /* 0x000fea0003800000 */
.L_x_138:
[----:B---3--:R-:W-:Y:S01]  /*3ff0*/  @!P4 IMAD R11, R74, R90, R13 ;  /* 0x0000005a4a0bc224 */ /* 0x008fe200078e020d */
[----:B------:R-:W-:Y:S04]  /*4000*/  BSSY B1, `(.L_x_140) ;  /* 0x0000006000017945 */ /* 0x000fe80003800000 */
[----:B------:R3:W-:Y:S01]  /*4010*/  @!P4 STG.E.U8 desc[UR36][R6.64+0x60], R11 ;  /* 0x0000600b0600c986 */ /* 0x0007e2000c101124 */
[----:B------:R-:W-:Y:S05]  /*4020*/  @P3 BRA `(.L_x_141) ;  /* 0x00000000000c3947 */ /* 0x000fea0003800000 */
[----:B------:R-:W5:Y:S02]  /*4030*/  LDG.E.U8 R100, desc[UR36][R8.64+0x61] ;  /* 0x0000612408647981 */ /* 0x000f64000c1e1100 */
[----:B-----5:R-:W-:-:S05]  /*4040*/  PRMT R10, R100, 0x8880, RZ ;  /* 0x00008880640a7816 */ /* 0x020fca00000000ff */
[----:B------:R-:W-:-:S07]  /*4050*/  IMAD R13, R10, R91, RZ ;  /* 0x0000005b0a0d7224 */ /* 0x000fce00078e02ff */
.L_x_141:
[----:B------:R-:W-:Y:S05]  /*4060*/  BSYNC B1 ;  /* 0x0000000000017941 */ /* 0x000fea0003800000 */
.L_x_140:
[----:B------:R-:W-:Y:S01]  /*4070*/  @!P3 IMAD R75, R75, R90, R13 ;  /* 0x0000005a4b4bb224 */ /* 0x000fe200078e020d */
[----:B------:R-:W-:Y:S04]  /*4080*/  BSSY B1, `(.L_x_142) ;  /* 0x0000006000017945 */ /* 0x000fe80003800000 */
[----:B------:R0:W-:Y:S01]  /*4090*/  @!P3 STG.E.U8 desc[UR36][R6.64+0x61], R75 ;  /* 0x0000614b0600b986 */ /* 0x0001e2000c101124 */
[----:B------:R-:W-:Y:S05]  /*40a0*/  @P5 BRA `(.L_x_143) ;  /* 0x00000000000c5947 */ /* 0x000fea0003800000 */
[----:B------:R-:W5:Y:S02]  /*40b0*/  LDG.E.U8 R100, desc[UR36][R2.64+0x68] ;  /* 0x0000682402647981 */ /* 0x000f64000c1e1100 */
[----:B-----5:R-:W-:-:S05]  /*40c0*/  PRMT R10, R100, 0x8880, RZ ;  /* 0x00008880640a7816 */ /* 0x020fca00000000ff */
[----:B------:R-:W-:-:S07]  /*40d0*/  IMAD R13, R10, R91, RZ ;  /* 0x0000005b0a0d7224 */ /* 0x000fce00078e02ff */
.L_x_143:
[----:B------:R-:W-:Y:S05]  /*40e0*/  BSYNC B1 ;  /* 0x0000000000017941 */ /* 0x000fea0003800000 */
.L_x_142:
[----:B---3--:R-:W-:Y:S01]  /*40f0*/  @!P5 IMAD R11, R76, R90, R13 ;  /* 0x0000005a4c0bd224 */ /* 0x008fe200078e020d */
[----:B------:R-:W-:Y:S04]  /*4100*/  BSSY B1, `(.L_x_144) ;  /* 0x0000006000017945 */ /* 0x000fe80003800000 */
[----:B------:R3:W-:Y:S01]  /*4110*/  @!P5 STG.E.U8 desc[UR36][R4.64+0x68], R11 ;  /* 0x0000680b0400d986 */ /* 0x0007e2000c101124 */
[----:B------:R-:W-:Y:S05]  /*4120*/  @P2 BRA `(.L_x_145) ;  /* 0x00000000000c2947 */ /* 0x000fea0003800000 */
[----:B------:R-:W5:Y:S02]  /*4130*/  LDG.E.U8 R100, desc[UR36][R2.64+0x69] ;  /* 0x0000692402647981 */ /* 0x000f64000c1e1100 */
[----:B-----5:R-:W-:-:S05]  /*4140*/  PRMT R10, R100, 0x8880, RZ ;  /* 0x00008880640a7816 */ /* 0x020fca00000000ff */
[----:B------:R-:W-:-:S07]  /*4150*/  IMAD R13, R10, R91, RZ ;  /* 0x0000005b0a0d7224 */ /* 0x000fce00078e02ff */
.L_x_145:
[----:B------:R-:W-:Y:S05]  /*4160*/  BSYNC B1 ;  /* 0x0000000000017941 */ /* 0x000fea0003800000 */
.L_x_144:
        /* <DEDUP_REMOVED lines=11> */
.L_x_147:
[----:B------:R-:W-:Y:S05]  /*4220*/  BSYNC B1 ;  /* 0x0000000000017941 */ /* 0x000fea0003800000 */
.L_x_146:
[----:B---3--:R-:W-:Y:S01]  /*4230*/  @!P4 IMAD R11, R78, R90, R13 ;  /* 0x0000005a4e0bc224 */ /* 0x008fe200078e020d */
[----:B------:R-:W-:Y:S04]  /*4240*/  BSSY B1, `(.L_x_148) ;  /* 0x0000006000017945 */ /* 0x000fe80003800000 */
[----:B------:R3:W-:Y:S01]  /*4250*/  @!P4 STG.E.U8 desc[UR36][R6.64+0x68], R11 ;  /* 0x0000680b0600c986 */ /* 0x0007e2000c101124 */
[----:B------:R-:W-:Y:S05]  /*4260*/  @P3 BRA `(.L_x_149) ;  /* 0x00000000000c3947 */ /* 0x000fea0003800000 */
[----:B------:R-:W5:Y:S02]  /*4270*/  LDG.E.U8 R100, desc[UR36][R8.64+0x69] ;  /* 0x0000692408647981 */ /* 0x000f64000c1e1100 */
[----:B-----5:R-:W-:-:S05]  /*4280*/  PRMT R10, R100, 0x8880, RZ ;  /* 0x00008880640a7816 */ /* 0x020fca00000000ff */
[----:B------:R-:W-:-:S07]  /*4290*/  IMAD R13, R10, R91, RZ ;  /* 0x0000005b0a0d7224 */ /* 0x000fce00078e02ff */
.L_x_149:
[----:B------:R-:W-:Y:S05]  /*42a0*/  BSYNC B1 ;  /* 0x0000000000017941 */ /* 0x000fea0003800000 */
.L_x_148:
[----:B------:R-:W-:Y:S01]  /*42b0*/  @!P3 IMAD R79, R79, R90, R13 ;  /* 0x0000005a4f4fb224 */ /* 0x000fe200078e020d */
[----:B------:R-:W-:Y:S04]  /*42c0*/  BSSY B1, `(.L_x_150) ;  /* 0x0000006000017945 */ /* 0x000fe80003800000 */
[----:B------:R0:W-:Y:S01]  /*42d0*/  @!P3 STG.E.U8 desc[UR36][R6.64+0x69], R79 ;  /* 0x0000694f0600b986 */ /* 0x0001e2000c101124 */
[----:B------:R-:W-:Y:S05]  /*42e0*/  @P5 BRA `(.L_x_151) ;  /* 0x00000000000c5947 */ /* 0x000fea0003800000 */
[----:B------:R-:W5:Y:S02]  /*42f0*/  LDG.E.U8 R100, desc[UR36][R2.64+0x70] ;  /* 0x0000702402647981 */ /* 0x000f64000c1e1100 */
[----:B-----5:R-:W-:-:S05]  /*4300*/  PRMT R10, R100, 0x8880, RZ ;  /* 0x00008880640a7816 */ /* 0x020fca00000000ff */
[----:B------:R-:W-:-:S07]  /*4310*/  IMAD R13, R10, R91, RZ ;  /* 0x0000005b0a0d7224 */ /* 0x000fce00078e02ff */
.L_x_151:
[----:B------:R-:W-:Y:S05]  /*4320*/  BSYNC B1 ;  /* 0x0000000000017941 */ /* 0x000fea0003800000 */
.L_x_150:
[----:B---3--:R-:W-:Y:S01]  /*4330*/  @!P5 IMAD R11, R80, R90, R13 ;  /* 0x0000005a500bd224 */ /* 0x008fe200078e020d */
[----:B------:R-:W-:Y:S04]  /*4340*/  BSSY B1, `(.L_x_152) ;  /* 0x0000006000017945 */ /* 0x000fe80003800000 */
[----:B------:R3:W-:Y:S01]  /*4350*/  @!P5 STG.E.U8 desc[UR36][R4.64+0x70], R11 ;  /* 0x0000700b0400d986 */ /* 0x0007e2000c101124 */
[----:B------:R-:W-:Y:S05]  /*4360*/  @P2 BRA `(.L_x_153) ;  /* 0x00000000000c2947 */ /* 0x000fea0003800000 */
[----:B------:R-:W5:Y:S02]  /*4370*/  LDG.E.U8 R100, desc[UR36][R2.64+0x71] ;  /* 0x0000712402647981 */ /* 0x000f64000c1e1100 */
[----:B-----5:R-:W-:-:S05]  /*4380*/  PRMT R10, R100, 0x8880, RZ ;  /* 0x00008880640a7816 */ /* 0x020fca00000000ff */
[----:B------:R-:W-:-:S07]  /*4390*/  IMAD R13, R10, R91, RZ ;  /* 0x0000005b0a0d7224 */ /* 0x000fce00078e02ff */
.L_x_153:
[----:B------:R-:W-:Y:S05]  /*43a0*/  BSYNC B1 ;  /* 0x0000000000017941 */ /* 0x000fea0003800000 */
.L_x_152:
[C---:B------:R-:W-:Y:S01]  /*43b0*/  ISETP.LT.OR P4, PT, R0.reuse, 0x71, !P0 ;  /* 0x000000710000780c */ /* 0x040fe20004781670 */
[----:B------:R-:W-:Y:S01]  /*43c0*/  @!P2 IMAD R81, R81, R90, R13 ;  /* 0x0000005a5151a224 */ /* 0x000fe200078e020d */
[----:B------:R-:W-:Y:S01]  /*43d0*/  BSSY B1, `(.L_x_154) ;  /* 0x000000a000017945 */ /* 0x000fe20003800000 */
[C---:B------:R-:W-:Y:S02]  /*43e0*/  ISETP.LT.OR P3, PT, R0.reuse, 0x72, !P0 ;  /* 0x000000720000780c */ /* 0x040fe40004761670 */
[C---:B------:R-:W-:Y:S01]  /*43f0*/  ISETP.LT.OR P5, PT, R0.reuse, 0x79, !P0 ;  /* 0x000000790000780c */ /* 0x040fe200047a1670 */
[----:B------:R0:W-:Y:S01]  /*4400*/  @!P2 STG.E.U8 desc[UR36][R4.64+0x71], R81 ;  /* 0x000071510400a986 */ /* 0x0001e2000c101124 */
[C---:B------:R-:W-:Y:S02]  /*4410*/  ISETP.LT.OR P2, PT, R0.reuse, 0x79, !P1 ;  /* 0x000000790000780c */ /* 0x040fe40004f41670 */
[----:B------:R-:W-:-:S04]  /*4420*/  ISETP.LT.OR P1, PT, R0, 0x7a, !P1 ;  /* 0x0000007a0000780c */ /* 0x000fc80004f21670 */
[----:B------:R-:W-:Y:S09]  /*4430*/  @P4 BRA `(.L_x_155) ;  /* 0x00000000000c4947 */ /* 0x000ff20003800000 */
[----:B------:R-:W5:Y:S02]  /*4440*/  LDG.E.U8 R100, desc[UR36][R8.64+0x70] ;  /* 0x0000702408647981 */ /* 0x000f64000c1e1100 */
[----:B-----5:R-:W-:-:S05]  /*4450*/  PRMT R10, R100, 0x8880, RZ ;  /* 0x00008880640a7816 */ /* 0x020fca00000000ff */
[----:B------:R-:W-:-:S07]  /*4460*/  IMAD R13, R10, R91, RZ ;  /* 0x0000005b0a0d7224 */ /* 0x000fce00078e02ff */
.L_x_155:
[----:B------:R-:W-:Y:S05]  /*4470*/  BSYNC B1 ;  /* 0x0000000000017941 */ /* 0x000fea0003800000 */
.L_x_154:
[----:B---3--:R-:W-:Y:S01]  /*4480*/  @!P4 IMAD R11, R82, R90, R13 ;  /* 0x0000005a520bc224 */ /* 0x008fe200078e020d */
[----:B------:R-:W-:Y:S04]  /*4490*/  BSSY B1, `(.L_x_156) ;  /* 0x0000006000017945 */ /* 0x000fe80003800000 */
[----:B------:R3:W-:Y:S01]  /*44a0*/  @!P4 STG.E.U8 desc[UR36][R6.64+0x70], R11 ;  /* 0x0000700b0600c986 */ /* 0x0007e2000c101124 */
[----:B------:R-:W-:Y:S05]  /*44b0*/  @P3 BRA `(.L_x_157) ;  /* 0x00000000000c3947 */ /* 0x000fea0003800000 */
[----:B------:R-:W5:Y:S02]  /*44c0*/  LDG.E.U8 R100, desc[UR36][R8.64+0x71] ;  /* 0x0000712408647981 */ /* 0x000f64000c1e1100 */
[----:B-----5:R-:W-:-:S05]  /*44d0*/  PRMT R10, R100, 0x8880, RZ ;  /* 0x00008880640a7816 */ /* 0x020fca00000000ff */
[----:B------:R-:W-:-:S07]  /*44e0*/  IMAD R13, R10, R91, RZ ;  /* 0x0000005b0a0d7224 */ /* 0x000fce00078e02ff */
.L_x_157:
[----:B------:R-:W-:Y:S05]  /*44f0*/  BSYNC B1 ;  /* 0x0000000000017941 */ /* 0x000fea0003800000 */
.L_x_156:
[----:B------:R-:W-:Y:S01]  /*4500*/  @!P3 IMAD R83, R83, R90, R13 ;  /* 0x0000005a5353b224 */ /* 0x000fe200078e020d */
[----:B------:R-:W-:Y:S04]  /*4510*/  BSSY B1, `(.L_x_158) ;  /* 0x0000006000017945 */ /* 0x000fe80003800000 */
[----:B------:R0:W-:Y:S01]  /*4520*/  @!P3 STG.E.U8 desc[UR36][R6.64+0x71], R83 ;  /* 0x000071530600b986 */ /* 0x0001e2000c101124 */
[----:B------:R-:W-:Y:S05]  /*4530*/  @P2 BRA `(.L_x_159) ;  /* 0x00000000000c2947 */ /* 0x000fea0003800000 */
[----:B------:R-:W5:Y:S02]  /*4540*/  LDG.E.U8 R100, desc[UR36][R2.64+0x78] ;  /* 0x0000782402647981 */ /* 0x000f64000c1e1100 */
[----:B-----5:R-:W-:-:S05]  /*4550*/  PRMT R10, R100, 0x8880, RZ ;  /* 0x00008880640a7816 */ /* 0x020fca00000000ff */
[----:B------:R-:W-:-:S07]  /*4560*/  IMAD R13, R10, R91, RZ ;  /* 0x0000005b0a0d7224 */ /* 0x000fce00078e02ff */
.L_x_159:
[----:B------:R-:W-:Y:S05]  /*4570*/  BSYNC B1 ;  /* 0x0000000000017941 */ /* 0x000fea0003800000 */
.L_x_158:
[----:B---3--:R-:W-:Y:S01]  /*4580*/  @!P2 IMAD R11, R84, R90, R13 ;  /* 0x0000005a540ba224 */ /* 0x008fe200078e020d */
[----:B------:R-:W-:Y:S04]  /*4590*/  BSSY B1, `(.L_x_160) ;  /* 0x0000006000017945 */ /* 0x000fe80003800000 */
[----:B------:R3:W-:Y:S01]  /*45a0*/  @!P2 STG.E.U8 desc[UR36][R4.64+0x78], R11 ;  /* 0x0000780b0400a986 */ /* 0x0007e2000c101124 */
[----:B------:R-:W-:Y:S05]  /*45b0*/  @P1 BRA `(.L_x_161) ;  /* 0x00000000000c1947 */ /* 0x000fea0003800000 */
[----:B------:R-:W5:Y:S02]  /*45c0*/  LDG.E.U8 R100, desc[UR36][R2.64+0x79] ;  /* 0x0000792402647981 */ /* 0x000f64000c1e1100 */
[----:B-----5:R-:W-:-:S05]  /*45d0*/  PRMT R10, R100, 0x8880, RZ ;  /* 0x00008880640a7816 */ /* 0x020fca00000000ff */
[----:B------:R-:W-:-:S07]  /*45e0*/  IMAD R13, R10, R91, RZ ;  /* 0x0000005b0a0d7224 */ /* 0x000fce00078e02ff */
.L_x_161:
[----:B------:R-:W-:Y:S05]  /*45f0*/  BSYNC B1 ;  /* 0x0000000000017941 */ /* 0x000fea0003800000 */
.L_x_160:
[----:B------:R-:W-:Y:S01]  /*4600*/  @!P1 IMAD R85, R85, R90, R13 ;  /* 0x0000005a55559224 */ /* 0x000fe200078e020d */
[----:B------:R-:W-:Y:S04]  /*4610*/  BSSY B1, `(.L_x_162) ;  /* 0x0000006000017945 */ /* 0x000fe80003800000 */
[----:B------:R0:W-:Y:S01]  /*4620*/  @!P1 STG.E.U8 desc[UR36][R4.64+0x79], R85 ;  /* 0x0000795504009986 */ /* 0x0001e2000c101124 */
[----:B------:R-:W-:Y:S05]  /*4630*/  @P5 BRA `(.L_x_163) ;  /* 0x00000000000c5947 */ /* 0x000fea0003800000 */
[----:B------:R-:W0:Y:S02]  /*4640*/  LDG.E.U8 R100, desc[UR36][R8.64+0x78] ;  /* 0x0000782408647981 */ /* 0x000e24000c1e1100 */
[----:B0-----:R-:W-:-:S05]  /*4650*/  PRMT R2, R100, 0x8880, RZ ;  /* 0x0000888064027816 */ /* 0x001fca00000000ff */
[----:B------:R-:W-:-:S07]  /*4660*/  IMAD R13, R2, R91, RZ ;  /* 0x0000005b020d7224 */ /* 0x000fce00078e02ff */
.L_x_163:
[----:B------:R-:W-:Y:S05]  /*4670*/  BSYNC B1 ;  /* 0x0000000000017941 */ /* 0x000fea0003800000 */
.L_x_162:
[----:B0-----:R-:W-:Y:S01]  /*4680*/  @!P5 IMAD R3, R86, R90, R13 ;  /* 0x0000005a5603d224 */ /* 0x001fe200078e020d */
[----:B------:R-:W-:Y:S01]  /*4690*/  ISETP.LT.OR P0, PT, R0, 0x7a, !P0 ;  /* 0x0000007a0000780c */ /* 0x000fe20004701670 */
[----:B------:R-:W-:Y:S03]  /*46a0*/  BSSY B1, `(.L_x_164) ;  /* 0x0000006000017945 */ /* 0x000fe60003800000 */
[----:B------:R0:W-:Y:S09]  /*46b0*/  @!P5 STG.E.U8 desc[UR36][R6.64+0x78], R3 ;  /* 0x000078030600d986 */ /* 0x0001f2000c101124 */
[----:B------:R-:W-:Y:S05]  /*46c0*/  @P0 BRA `(.L_x_165) ;  /* 0x00000000000c0947 */ /* 0x000fea0003800000 */
[----:B------:R-:W5:Y:S02]  /*46d0*/  LDG.E.U8 R100, desc[UR36][R8.64+0x79] ;  /* 0x0000792408647981 */ /* 0x000f64000c1e1100 */
[----:B-----5:R-:W-:-:S05]  /*46e0*/  PRMT R0, R100, 0x8880, RZ ;  /* 0x0000888064007816 */ /* 0x020fca00000000ff */
[----:B------:R-:W-:-:S07]  /*46f0*/  IMAD R13, R0, R91, RZ ;  /* 0x0000005b000d7224 */ /* 0x000fce00078e02ff */
.L_x_165:
[----:B------:R-:W-:Y:S05]  /*4700*/  BSYNC B1 ;  /* 0x0000000000017941 */ /* 0x000fea0003800000 */
.L_x_164:
[----:B------:R-:W-:Y:S01]  /*4710*/  IMAD R13, R87, R90, R13 ;  /* 0x0000005a570d7224 */ /* 0x000fe200078e020d */
[----:B------:R-:W-:Y:S06]  /*4720*/  @P0 BRA `(.L_x_166) ;  /* 0x0000000c00100947 */ /* 0x000fec0003800000 */
[----:B------:R0:W-:Y:S01]  /*4730*/  STG.E.U8 desc[UR36][R6.64+0x79], R13 ;  /* 0x0000790d06007986 */ /* 0x0001e2000c101124 */
[----:B------:R-:W-:Y:S05]  /*4740*/  BRA `(.L_x_166) ;  /* 0x0000000c00087947 */ /* 0x000fea0003800000 */
.L_x_37:
[C---:B------:R-:W-:Y:S02]  /*4750*/  ISETP.GE.AND P1, PT, R104.reuse, 0x1, PT ;  /* 0x000000016800780c */ /* 0x040fe40003f26270 */
[----:B------:R-:W-:Y:S02]  /*4760*/  ISETP.GE.AND P0, PT, R104, 0x9, PT ;  /* 0x000000096800780c */ /* 0x000fe40003f06270 */
[C---:B------:R-:W-:Y:S02]  /*4770*/  ISETP.LT.OR P4, PT, R0.reuse, 0x1, !P1 ;  /* 0x000000010000780c */ /* 0x040fe40004f81670 */
[C---:B------:R-:W-:Y:S02]  /*4780*/  ISETP.LT.OR P3, PT, R0.reuse, 0x2, !P1 ;  /* 0x000000020000780c */ /* 0x040fe40004f61670 */
[C---:B------:R-:W-:Y:S02]  /*4790*/  ISETP.LT.OR P2, PT, R0.reuse, 0x1, !P0 ;  /* 0x000000010000780c */ /* 0x040fe40004741670 */
[----:B------:R-:W-:-:S07]  /*47a0*/  ISETP.LT.OR P5, PT, R0, 0x2, !P0 ;  /* 0x000000020000780c */ /* 0x000fce00047a1670 */
[-C--:B------:R-:W-:Y:S02]  /*47b0*/  @!P4 IMAD R3, R24, R90.reuse, RZ ;  /* 0x0000005a1803c224 */ /* 0x080fe400078e02ff */
[-C--:B------:R-:W-:Y:S02]  /*47c0*/  @!P3 IMAD R25, R25, R90.reuse, RZ ;  /* 0x0000005a1919b224 */ /* 0x080fe400078e02ff */
[-C--:B------:R-:W-:Y:S01]  /*47d0*/  @!P2 IMAD R9, R26, R90.reuse, RZ ;  /* 0x0000005a1a09a224 */ /* 0x080fe200078e02ff */
[----:B------:R0:W-:Y:S01]  /*47e0*/  @!P4 STG.E.U8 desc[UR36][R4.64], R3 ;  /* 0x000000030400c986 */ /* 0x0001e2000c101124 */
[C---:B------:R-:W-:Y:S01]  /*47f0*/  ISETP.LT.OR P4, PT, R0.reuse, 0x9, !P1 ;  /* 0x000000090000780c */ /* 0x040fe20004f81670 */
[----:B------:R-:W-:Y:S02]  /*4800*/  @!P5 IMAD R27, R27, R90, RZ ;  /* 0x0000005a1b1bd224 */ /* 0x000fe400078e02ff */
[----:B------:R-:W-:Y:S01]  /*4810*/  @!P3 STG.E.U8 desc[UR36][R4.64+0x1], R25 ;  /* 0x000001190400b986 */ /* 0x000fe2000c101124 */
[----:B------:R-:W-:-:S03]  /*4820*/  ISETP.LT.OR P3, PT, R0, 0xa, !P1 ;  /* 0x0000000a0000780c */ /* 0x000fc60004f61670 */
[----:B------:R1:W-:Y:S01]  /*4830*/  @!P2 STG.E.U8 desc[UR36][R6.64], R9 ;  /* 0x000000090600a986 */ /* 0x0003e2000c101124 */
[----:B------:R-:W-:-:S03]  /*4840*/  ISETP.LT.OR P2, PT, R0, 0x9, !P0 ;  /* 0x000000090000780c */ /* 0x000fc60004741670 */
[----:B------:R-:W-:Y:S01]  /*4850*/  @!P5 STG.E.U8 desc[UR36][R6.64+0x1], R27 ;  /* 0x0000011b0600d986 */ /* 0x000fe2000c101124 */
[----:B------:R-:W-:Y:S01]  /*4860*/  ISETP.LT.OR P5, PT, R0, 0xa, !P0 ;  /* 0x0000000a0000780c */ /* 0x000fe200047a1670 */
[----:B------:R-:W-:-:S04]  /*4870*/  @!P4 IMAD R11, R28, R90, RZ ;  /* 0x0000005a1c0bc224 */ /* 0x000fc800078e02ff */
[-C--:B------:R-:W-:Y:S01]  /*4880*/  @!P3 IMAD R29, R29, R90.reuse, RZ ;  /* 0x0000005a1d1db224 */ /* 0x080fe200078e02ff */
[----:B------:R-:W-:Y:S01]  /*4890*/  @!P4 STG.E.U8 desc[UR36][R4.64+0x8], R11 ;  /* 0x0000080b0400c986 */ /* 0x000fe2000c101124 */
[----:B------:R-:W-:Y:S02]  /*48a0*/  ISETP.LT.OR P4, PT, R0, 0x11, !P1 ;  /* 0x000000110000780c */ /* 0x000fe40004f81670 */
[-C--:B0-----:R-:W-:Y:S01]  /*48b0*/  @!P2 IMAD R3, R30, R90.reuse, RZ ;  /* 0x0000005a1e03a224 */ /* 0x081fe200078e02ff */
[----:B------:R-:W-:Y:S01]  /*48c0*/  @!P3 STG.E.U8 desc[UR36][R4.64+0x9], R29 ;  /* 0x0000091d0400b986 */ /* 0x000fe2000c101124 */
[C---:B------:R-:W-:Y:S02]  /*48d0*/  ISETP.LT.OR P3, PT, R0.reuse, 0x12, !P1 ;  /* 0x000000120000780c */ /* 0x040fe40004f61670 */
[----:B------:R-:W-:Y:S01]  /*48e0*/  @!P5 IMAD R31, R31, R90, RZ ;  /* 0x0000005a1f1fd224 */ /* 0x000fe200078e02ff */
[----:B------:R0:W-:Y:S01]  /*48f0*/  @!P2 STG.E.U8 desc[UR36][R6.64+0x8], R3 ;  /* 0x000008030600a986 */ /* 0x0001e2000c101124 */
[----:B------:R-:W-:-:S03]  /*4900*/  ISETP.LT.OR P2, PT, R0, 0x11, !P0 ;  /* 0x000000110000780c */ /* 0x000fc60004741670 */
[----:B------:R-:W-:Y:S01]  /*4910*/  @!P5 STG.E.U8 desc[UR36][R6.64+0x9], R31 ;  /* 0x0000091f0600d986 */ /* 0x000fe2000c101124 */
[----:B------:R-:W-:Y:S01]  /*4920*/  ISETP.LT.OR P5, PT, R0, 0x12, !P0 ;  /* 0x000000120000780c */ /* 0x000fe200047a1670 */
[----:B-1----:R-:W-:-:S04]  /*4930*/  @!P4 IMAD R9, R32, R90, RZ ;  /* 0x0000005a2009c224 */ /* 0x002fc800078e02ff */
        /* <DEDUP_REMOVED lines=109> */
[----:B------:R1:W-:Y:S01]  /*5010*/  @!P4 STG.E.U8 desc[UR36][R4.64+0x58], R11 ;  /* 0x0000580b0400c986 */ /* 0x0003e2000c101124 */
        /* <DEDUP_REMOVED lines=13> */
[-C--:B-1----:R-:W-:Y:S01]  /*50f0*/  @!P2 IMAD R11, R74, R90.reuse, RZ ;  /* 0x0000005a4a0ba224 */ /* 0x082fe200078e02ff */
[----:B------:R-:W-:Y:S01]  /*5100*/  @!P3 STG.E.U8 desc[UR36][R4.64+0x61], R73 ;  /* 0x000061490400b986 */ /* 0x000fe2000c101124 */
[C---:B------:R-:W-:Y:S02]  /*5110*/  ISETP.LT.OR P3, PT, R0.reuse, 0x6a, !P1 ;  /* 0x0000006a0000780c */ /* 0x040fe40004f61670 */
[----:B------:R-:W-:Y:S01]  /*5120*/  @!P5 IMAD R75, R75, R90, RZ ;  /* 0x0000005a4b4bd224 */ /* 0x000fe200078e02ff */
[----:B------:R1:W-:Y:S01]  /*5130*/  @!P2 STG.E.U8 desc[UR36][R6.64+0x60], R11 ;  /* 0x0000600b0600a986 */ /* 0x0003e2000c101124 */
[----:B------:R-:W-:-:S03]  /*5140*/  ISETP.LT.OR P2, PT, R0, 0x69, !P0 ;  /* 0x000000690000780c */ /* 0x000fc60004741670 */
[----:B------:R-:W-:Y:S01]  /*5150*/  @!P5 STG.E.U8 desc[UR36][R6.64+0x61], R75 ;  /* 0x0000614b0600d986 */ /* 0x000fe2000c101124 */
[----:B------:R-:W-:Y:S01]  /*5160*/  ISETP.LT.OR P5, PT, R0, 0x6a, !P0 ;  /* 0x0000006a0000780c */ /* 0x000fe200047a1670 */
[----:B0-----:R-:W-:-:S04]  /*5170*/  @!P4 IMAD R3, R76, R90, RZ ;  /* 0x0000005a4c03c224 */ /* 0x001fc800078e02ff */
[-C--:B------:R-:W-:Y:S01]  /*5180*/  @!P3 IMAD R77, R77, R90.reuse, RZ ;  /* 0x0000005a4d4db224 */ /* 0x080fe200078e02ff */
[----:B------:R0:W-:Y:S01]  /*5190*/  @!P4 STG.E.U8 desc[UR36][R4.64+0x68], R3 ;  /* 0x000068030400c986 */ /* 0x0001e2000c101124 */
[----:B------:R-:W-:Y:S02]  /*51a0*/  ISETP.LT.OR P4, PT, R0, 0x72, !P1 ;  /* 0x000000720000780c */ /* 0x000fe40004f81670 */
[-C--:B--2---:R-:W-:Y:S01]  /*51b0*/  @!P2 IMAD R9, R78, R90.reuse, RZ ;  /* 0x0000005a4e09a224 */ /* 0x084fe200078e02ff */
[----:B------:R-:W-:Y:S01]  /*51c0*/  @!P3 STG.E.U8 desc[UR36][R4.64+0x69], R77 ;  /* 0x0000694d0400b986 */ /* 0x000fe2000c101124 */
[C---:B------:R-:W-:Y:S02]  /*51d0*/  ISETP.LT.OR P3, PT, R0.reuse, 0x71, !P1 ;  /* 0x000000710000780c */ /* 0x040fe40004f61670 */
[----:B------:R-:W-:Y:S01]  /*51e0*/  @!P5 IMAD R79, R79, R90, RZ ;  /* 0x0000005a4f4fd224 */ /* 0x000fe200078e02ff */
[----:B------:R-:W-:Y:S01]  /*51f0*/  @!P2 STG.E.U8 desc[UR36][R6.64+0x68], R9 ;  /* 0x000068090600a986 */ /* 0x000fe2000c101124 */
[----:B------:R-:W-:-:S03]  /*5200*/  ISETP.LT.OR P2, PT, R0, 0x71, !P0 ;  /* 0x000000710000780c */ /* 0x000fc60004741670 */
[----:B------:R-:W-:Y:S01]  /*5210*/  @!P5 STG.E.U8 desc[UR36][R6.64+0x69], R79 ;  /* 0x0000694f0600d986 */ /* 0x000fe2000c101124 */
[----:B------:R-:W-:Y:S01]  /*5220*/  ISETP.LT.OR P5, PT, R0, 0x79, !P0 ;  /* 0x000000790000780c */ /* 0x000fe200047a1670 */
[----:B------:R-:W-:-:S04]  /*5230*/  @!P4 IMAD R81, R81, R90, RZ ;  /* 0x0000005a5151c224 */ /* 0x000fc800078e02ff */
[-C--:B-1----:R-:W-:Y:S01]  /*5240*/  @!P3 IMAD R11, R80, R90.reuse, RZ ;  /* 0x0000005a500bb224 */ /* 0x082fe200078e02ff */
[----:B------:R-:W-:Y:S01]  /*5250*/  @!P4 STG.E.U8 desc[UR36][R4.64+0x71], R81 ;  /* 0x000071510400c986 */ /* 0x000fe2000c101124 */
[C---:B------:R-:W-:Y:S02]  /*5260*/  ISETP.LT.OR P4, PT, R0.reuse, 0x72, !P0 ;  /* 0x000000720000780c */ /* 0x040fe40004781670 */
[C---:B------:R-:W-:Y:S01]  /*5270*/  ISETP.LT.OR P0, PT, R0.reuse, 0x7a, !P0 ;  /* 0x0000007a0000780c */ /* 0x040fe20004701670 */
[----:B------:R1:W-:Y:S01]  /*5280*/  @!P3 STG.E.U8 desc[UR36][R4.64+0x70], R11 ;  /* 0x0000700b0400b986 */ /* 0x0003e2000c101124 */
[----:B------:R-:W-:Y:S01]  /*5290*/  ISETP.LT.OR P3, PT, R0, 0x79, !P1 ;  /* 0x000000790000780c */ /* 0x000fe20004f61670 */
[----:B0-----:R-:W-:Y:S01]  /*52a0*/  @!P2 IMAD R3, R82, R90, RZ ;  /* 0x0000005a5203a224 */ /* 0x001fe200078e02ff */
[----:B------:R-:W-:-:S04]  /*52b0*/  ISETP.LT.OR P1, PT, R0, 0x7a, !P1 ;  /* 0x0000007a0000780c */ /* 0x000fc80004f21670 */
[----:B------:R0:W-:Y:S03]  /*52c0*/  @!P2 STG.E.U8 desc[UR36][R6.64+0x70], R3 ;  /* 0x000070030600a986 */ /* 0x0001e6000c101124 */
[-C--:B------:R-:W-:Y:S02]  /*52d0*/  @!P4 IMAD R83, R83, R90.reuse, RZ ;  /* 0x0000005a5353c224 */ /* 0x080fe400078e02ff */
[-C--:B-1----:R-:W-:Y:S02]  /*52e0*/  @!P5 IMAD R11, R86, R90.reuse, RZ ;  /* 0x0000005a560bd224 */ /* 0x082fe400078e02ff */
[-C--:B------:R-:W-:Y:S01]  /*52f0*/  @!P3 IMAD R9, R84, R90.reuse, RZ ;  /* 0x0000005a5409b224 */ /* 0x080fe200078e02ff */
[----:B------:R0:W-:Y:S01]  /*5300*/  @!P4 STG.E.U8 desc[UR36][R6.64+0x71], R83 ;  /* 0x000071530600c986 */ /* 0x0001e2000c101124 */
[-C--:B------:R-:W-:Y:S02]  /*5310*/  @!P1 IMAD R85, R85, R90.reuse, RZ ;  /* 0x0000005a55559224 */ /* 0x080fe400078e02ff */
[----:B------:R-:W-:Y:S01]  /*5320*/  @!P0 IMAD R87, R87, R90, RZ ;  /* 0x0000005a57578224 */ /* 0x000fe200078e02ff */
[----:B------:R0:W-:Y:S04]  /*5330*/  @!P3 STG.E.U8 desc[UR36][R4.64+0x78], R9 ;  /* 0x000078090400b986 */ /* 0x0001e8000c101124 */
[----:B------:R0:W-:Y:S04]  /*5340*/  @!P1 STG.E.U8 desc[UR36][R4.64+0x79], R85 ;  /* 0x0000795504009986 */ /* 0x0001e8000c101124 */
[----:B------:R0:W-:Y:S04]  /*5350*/  @!P5 STG.E.U8 desc[UR36][R6.64+0x78], R11 ;  /* 0x0000780b0600d986 */ /* 0x0001e8000c101124 */
[----:B------:R0:W-:Y:S02]  /*5360*/  @!P0 STG.E.U8 desc[UR36][R6.64+0x79], R87 ;  /* 0x0000795706008986 */ /* 0x0001e4000c101124 */
.L_x_166:
[----:B------:R-:W-:Y:S05]  /*5370*/  BSYNC B0 ;  /* 0x0000000000007941 */ /* 0x000fea0003800000 */
.L_x_36:
[----:B0-----:R-:W2:Y:S01]  /*5380*/  LDL.64 R2, [R1] ;  /* 0x0000000001027983 */ /* 0x001ea20000100a00 */
[----:B------:R-:W-:Y:S01]  /*5390*/  ULDC.64 UR4, c[0x0][0x650] ;  /* 0x0001940000047ab9 */ /* 0x000fe20000000a00 */
[----:B------:R0:W-:Y:S01]  /*53a0*/  SYNCS.ARRIVE.TRANS64.A1T0 RZ, [R98+UR47], RZ ;  /* 0x000000ff62ff79a7 */ /* 0x0001e2000810002f */
[----:B------:R-:W-:Y:S01]  /*53b0*/  PRMT R0, RZ, 0x7610, R0 ;  /* 0x00007610ff007816 */ /* 0x000fe20000000000 */
[----:B------:R-:W-:Y:S02]  /*53c0*/  IMAD.MOV.U32 R19, RZ, RZ, -0x1 ;  /* 0xffffffffff137424 */ /* 0x000fe400078e00ff */
[----:B------:R-:W-:Y:S01]  /*53d0*/  IMAD.MOV.U32 R22, RZ, RZ, -0x1 ;  /* 0xffffffffff167424 */ /* 0x000fe200078e00ff */
[----:B--2---:R-:W-:-:S04]  /*53e0*/  LEA R18, P0, R2, R18, 0x1 ;  /* 0x0000001202127211 */ /* 0x004fc800078008ff */
[----:B------:R-:W-:Y:S01]  /*53f0*/  LEA.HI.X R17, R2, R17, R23, 0x1, P0 ;  /* 0x0000001102117211 */ /* 0x000fe200000f0c17 */
[----:B------:R-:W-:Y:S01]  /*5400*/  IMAD.MOV.U32 R2, RZ, RZ, -0x1 ;  /* 0xffffffffff027424 */ /* 0x000fe200078e00ff */
[----:B------:R-:W-:-:S04]  /*5410*/  ISETP.GE.U32.AND P0, PT, R18, UR4, PT ;  /* 0x0000000412007c0c */ /* 0x000fc8000bf06070 */
[----:B------:R-:W-:-:S13]  /*5420*/  ISETP.GE.U32.AND.EX P0, PT, R17, UR5, PT, P0 ;  /* 0x0000000511007c0c */ /* 0x000fda000bf06100 */
[----:B0-----:R-:W-:Y:S05]  /*5430*/  @P0 BRA `(.L_x_167) ;  /* 0x0000000400700947 */ /* 0x001fea0003800000 */
[----:B------:R-:W0:Y:S01]  /*5440*/  S2R R10, SR_CTAID.X ;  /* 0x00000000000a7919 */ /* 0x000e220000002500 */
[----:B------:R-:W2:Y:S01]  /*5450*/  LDC.64 R8, c[0x0][0x628] ;  /* 0x00018a00ff087b82 */ /* 0x000ea20000000a00 */
[----:B------:R-:W-:Y:S01]  /*5460*/  ULDC UR4, c[0x0][0x150] ;  /* 0x0000540000047ab9 */ /* 0x000fe20000000800 */
[----:B----4-:R-:W-:Y:S01]  /*5470*/  IMAD.MOV.U32 R6, RZ, RZ, R18 ;  /* 0x000000ffff067224 */ /* 0x010fe200078e0012 */
[----:B------:R-:W4:Y:S01]  /*5480*/  S2R R20, SR_CTAID.Y ;  /* 0x0000000000147919 */ /* 0x000f220000002600 */
[----:B------:R-:W-:-:S04]  /*5490*/  IMAD.MOV.U32 R7, RZ, RZ, R17 ;  /* 0x000000ffff077224 */ /* 0x000fc800078e0011 */
[----:B-1----:R-:W1:Y:S08]  /*54a0*/  LDC R15, c[0x0][0x144] ;  /* 0x00005100ff0f7b82 */ /* 0x002e700000000800 */
[----:B------:R-:W1:Y:S08]  /*54b0*/  LDC R0, c[0x0][0x630] ;  /* 0x00018c00ff007b82 */ /* 0x000e700000000800 */
[----:B------:R-:W1:Y:S01]  /*54c0*/  LDC.64 R12, c[0x0][0x620] ;  /* 0x00018800ff0c7b82 */ /* 0x000e620000000a00 */
[----:B--2---:R-:W-:-:S04]  /*54d0*/  ISETP.NE.U32.AND P0, PT, R8, RZ, PT ;  /* 0x000000ff0800720c */ /* 0x004fc80003f05070 */
[----:B------:R-:W-:Y:S02]  /*54e0*/  ISETP.NE.AND.EX P0, PT, R9, RZ, PT, P0 ;  /* 0x000000ff0900720c */ /* 0x000fe40003f05300 */
[----:B0-----:R-:W-:-:S05]  /*54f0*/  I2FP.F32.U32 R2, R10 ;  /* 0x0000000a00027245 */ /* 0x001fca0000201000 */
[----:B------:R-:W-:-:S04]  /*5500*/  FMUL R2, R2, UR4 ;  /* 0x0000000402027c20 */ /* 0x000fc80008400000 */
[----:B------:R0:W2:Y:S02]  /*5510*/  F2I.U32.TRUNC.NTZ R14, R2 ;  /* 0x00000002000e7305 */ /* 0x0000a4000020f000 */
[----:B----4-:R-:W-:Y:S05]  /*5520*/  @!P0 BRA `(.L_x_168) ;  /* 0x0000000000288947 */ /* 0x010fea0003800000 */
[----:B------:R-:W4:Y:S02]  /*5530*/  LDC R3, c[0x0][0x634] ;  /* 0x00018d00ff037b82 */ /* 0x000f240000000800 */
[----:B----4-:R-:W-:-:S05]  /*5540*/  IADD3 R7, P0, R18, R3, RZ ;  /* 0x0000000312077210 */ /* 0x010fca0007f1e0ff */
[----:B---3--:R-:W-:-:S04]  /*5550*/  IMAD.X R11, RZ, RZ, R17, P0 ;  /* 0x000000ffff0b7224 */ /* 0x008fc800000e0611 */
[----:B0-----:R-:W-:-:S04]  /*5560*/  IMAD.WIDE.U32 R2, R11, R8, RZ ;  /* 0x000000080b027225 */ /* 0x001fc800078e00ff */
[----:B------:R-:W-:-:S04]  /*5570*/  IMAD.WIDE.U32 R4, P0, R7, R9, R2 ;  /* 0x0000000907047225 */ /* 0x000fc80007800002 */
[----:B------:R-:W-:-:S04]  /*5580*/  IMAD.WIDE.U32 R2, R7, R8, RZ ;  /* 0x0000000807027225 */ /* 0x000fc800078e00ff */
[----:B------:R-:W-:Y:S01]  /*5590*/  IMAD.X R7, RZ, RZ, RZ, P0 ;  /* 0x000000ffff077224 */ /* 0x000fe200000e06ff */
[----:B------:R-:W-:Y:S01]  /*55a0*/  IADD3 RZ, P0, R3, R4, RZ ;  /* 0x0000000403ff7210 */ /* 0x000fe20007f1e0ff */
[----:B------:R-:W-:-:S04]  /*55b0*/  IMAD.MOV.U32 R6, RZ, RZ, R5 ;  /* 0x000000ffff067224 */ /* 0x000fc800078e0005 */
[----:B------:R-:W-:-:S08]  /*55c0*/  IMAD.WIDE.U32.X R6, R11, R9, R6, P0 ;  /* 0x000000090b067225 */ /* 0x000fd000000e0406 */
.L_x_168:
[----:B------:R-:W4:Y:S01]  /*55d0*/  LDC.64 R26, c[0x0][0x640] ;  /* 0x00019000ff1a7b82 */ /* 0x000f220000000a00 */
[-C--:B-1-3--:R-:W-:Y:S01]  /*55e0*/  SHF.R.U64 R11, R6, R0.reuse, R7 ;  /* 0x00000000060b7219 */ /* 0x08afe20000001207 */
[----:B------:R-:W-:Y:S01]  /*55f0*/  IMAD.MOV.U32 R19, RZ, RZ, R17 ;  /* 0x000000ffff137224 */ /* 0x000fe200078e0011 */
[----:B------:R-:W-:Y:S01]  /*5600*/  SHF.R.U32.HI R0, RZ, R0, R7 ;  /* 0x00000000ff007219 */ /* 0x000fe20000011607 */
[----:B--2---:R-:W-:Y:S01]  /*5610*/  IMAD.MOV R14, RZ, RZ, -R14 ;  /* 0x000000ffff0e7224 */ /* 0x004fe200078e0a0e */
[----:B------:R-:W-:Y:S01]  /*5620*/  IADD3 R5, P0, RZ, -R11, RZ ;  /* 0x8000000bff057210 */ /* 0x000fe20007f1e0ff */
[----:B------:R-:W-:Y:S01]  /*5630*/  ULDC UR4, c[0x0][0x154] ;  /* 0x0000550000047ab9 */ /* 0x000fe20000000800 */
[----:B------:R-:W-:Y:S01]  /*5640*/  IMAD.MOV.U32 R7, RZ, RZ, 0x1 ;  /* 0x00000001ff077424 */ /* 0x000fe200078e00ff */
[----:B------:R-:W1:Y:S01]  /*5650*/  LDC R4, c[0x0][0x618] ;  /* 0x00018600ff047b82 */ /* 0x000e620000000800 */
[----:B------:R-:W-:Y:S02]  /*5660*/  IMAD R22, R15, R14, R10 ;  /* 0x0000000e0f167224 */ /* 0x000fe400078e020a */
[----:B------:R-:W-:-:S04]  /*5670*/  IMAD.X R3, RZ, RZ, ~R0, P0 ;  /* 0x000000ffff037224 */ /* 0x000fc800000e0e00 */
[-C--:B------:R-:W-:Y:S01]  /*5680*/  IMAD R0, R3, R12.reuse, RZ ;  /* 0x0000000c03007224 */ /* 0x080fe200078e02ff */
[----:B------:R-:W2:Y:S01]  /*5690*/  LDC R6, c[0x0][0x608] ;  /* 0x00018200ff067b82 */ /* 0x000ea20000000800 */
[----:B0-----:R-:W-:-:S04]  /*56a0*/  IMAD.WIDE.U32 R2, R5, R12, R18 ;  /* 0x0000000c05027225 */ /* 0x001fc800078e0012 */
[----:B------:R-:W-:Y:S01]  /*56b0*/  IMAD R5, R5, R13, R0 ;  /* 0x0000000d05057224 */ /* 0x000fe200078e0200 */
[----:B------:R-:W-:Y:S02]  /*56c0*/  I2FP.F32.U32 R0, R20 ;  /* 0x0000001400007245 */ /* 0x000fe40000201000 */
[----:B------:R-:W0:Y:S01]  /*56d0*/  LDC R24, c[0x0][0x658] ;  /* 0x00019600ff187b82 */ /* 0x000e220000000800 */
[----:B------:R-:W-:Y:S01]  /*56e0*/  IMAD.IADD R3, R3, 0x1, R5 ;  /* 0x0000000103037824 */ /* 0x000fe200078e0205 */
[----:B----4-:R-:W-:Y:S01]  /*56f0*/  ISETP.NE.U32.AND P0, PT, R26, RZ, PT ;  /* 0x000000ff1a00720c */ /* 0x010fe20003f05070 */
[----:B------:R-:W-:Y:S01]  /*5700*/  FMUL R0, R0, UR4 ;  /* 0x0000000400007c20 */ /* 0x000fe20008400000 */
[----:B------:R-:W-:Y:S02]  /*5710*/  IMAD.MOV.U32 R5, RZ, RZ, -0x1 ;  /* 0xffffffffff057424 */ /* 0x000fe400078e00ff */
[----:B------:R-:W-:Y:S01]  /*5720*/  ISETP.NE.AND.EX P0, PT, R27, RZ, PT, P0 ;  /* 0x000000ff1b00720c */ /* 0x000fe20003f05300 */
[----:B------:R3:W4:Y:S01]  /*5730*/  F2I.U32.TRUNC.NTZ R12, R0 ;  /* 0x00000000000c7305 */ /* 0x000722000020f000 */
[----:B------:R-:W3:Y:S01]  /*5740*/  LDC R15, c[0x0][0x148] ;  /* 0x00005200ff0f7b82 */ /* 0x000ee20000000800 */
[----:B-1----:R-:W-:-:S02]  /*5750*/  SHF.R.U64 R10, R2, R4, R3 ;  /* 0x00000004020a7219 */ /* 0x002fc40000001203 */
[----:B------:R-:W-:-:S05]  /*5760*/  SHF.R.U32.HI R3, RZ, R4, R3 ;  /* 0x00000004ff037219 */ /* 0x000fca0000011603 */
[----:B------:R-:W1:Y:S01]  /*5770*/  LDC R14, c[0x0][0x600] ;  /* 0x00018000ff0e7b82 */ /* 0x000e620000000800 */
[-CC-:B--2---:R-:W-:Y:S02]  /*5780*/  SHF.R.U64 R8, R10, R6.reuse, R3.reuse ;  /* 0x000000060a087219 */ /* 0x184fe40000001203 */
[----:B------:R-:W-:-:S05]  /*5790*/  SHF.R.U32.HI R3, RZ, R6, R3 ;  /* 0x00000006ff037219 */ /* 0x000fca0000011603 */
[----:B------:R-:W2:Y:S01]  /*57a0*/  LDC R21, c[0x0][0x648] ;  /* 0x00019200ff157b82 */ /* 0x000ea20000000800 */
[-CC-:B0-----:R-:W-:Y:S02]  /*57b0*/  SHF.R.U64 R13, R8, R24.reuse, R3.reuse ;  /* 0x00000018080d7219 */ /* 0x181fe40000001203 */
[-C--:B------:R-:W-:Y:S02]  /*57c0*/  SHF.L.U32 R5, R5, R24.reuse, RZ ;  /* 0x0000001805057219 */ /* 0x080fe400000006ff */
[-C--:B------:R-:W-:Y:S01]  /*57d0*/  SHF.R.U32.HI R3, RZ, R24.reuse, R3 ;  /* 0x00000018ff037219 */ /* 0x080fe20000011603 */
[----:B------:R-:W-:Y:S01]  /*57e0*/  IMAD.MOV.U32 R2, RZ, RZ, R13 ;  /* 0x000000ffff027224 */ /* 0x000fe200078e000d */
[----:B------:R-:W-:Y:S01]  /*57f0*/  SHF.L.U32 R24, R7, R24, RZ ;  /* 0x0000001807187219 */ /* 0x000fe200000006ff */
[----:B------:R-:W0:Y:S01]  /*5800*/  LDC R25, c[0x0][0x638] ;  /* 0x00018e00ff197b82 */ /* 0x000e220000000800 */
[----:B------:R-:W-:-:S07]  /*5810*/  LOP3.LUT R19, RZ, R5, RZ, 0x33, !PT ;  /* 0x00000005ff137212 */ /* 0x000fce00078e33ff */
[----:B------:R-:W0:Y:S01]  /*5820*/  LDC R28, c[0x0][0x610] ;  /* 0x00018400ff1c7b82 */ /* 0x000e220000000800 */
[----:B----4-:R-:W-:Y:S05]  /*5830*/  @!P0 BRA `(.L_x_169) ;  /* 0x0000000000288947 */ /* 0x010fea0003800000 */
[----:B---3--:R-:W3:Y:S02]  /*5840*/  LDC R0, c[0x0][0x64c] ;  /* 0x00019300ff007b82 */ /* 0x008ee40000000800 */
[----:B---3--:R-:W-:-:S05]  /*5850*/  IADD3 R7, P0, R13, R0, RZ ;  /* 0x000000000d077210 */ /* 0x008fca0007f1e0ff */
        /* <DEDUP_REMOVED lines=8> */
.L_x_169:
[----:B------:R-:W4:Y:S01]  /*58e0*/  LDC R4, c[0x0][0x65c] ;  /* 0x00019700ff047b82 */ /* 0x000f220000000800 */
[----:B--23--:R-:W-:Y:S01]  /*58f0*/  SHF.R.U64 R0, R2, R21, R3 ;  /* 0x0000001502007219 */ /* 0x00cfe20000001203 */
[----:B-1----:R-:W-:Y:S01]  /*5900*/  VIADD R3, R14, 0xffffffff ;  /* 0xffffffff0e037836 */ /* 0x002fe20000000000 */
[----:B------:R-:W-:Y:S01]  /*5910*/  LOP3.LUT R19, R8, R19, RZ, 0xc0, !PT ;  /* 0x0000001308137212 */ /* 0x000fe200078ec0ff */
[----:B------:R-:W-:Y:S02]  /*5920*/  IMAD.MOV R12, RZ, RZ, -R12 ;  /* 0x000000ffff0c7224 */ /* 0x000fe400078e0a0c */
[----:B------:R-:W-:Y:S01]  /*5930*/  IMAD.MOV R2, RZ, RZ, -R0 ;  /* 0x000000ffff027224 */ /* 0x000fe200078e0a00 */
[----:B------:R-:W-:Y:S01]  /*5940*/  LOP3.LUT R3, R10, R3, RZ, 0xc0, !PT ;  /* 0x000000030a037212 */ /* 0x000fe200078ec0ff */
[----:B------:R-:W-:Y:S02]  /*5950*/  IMAD R19, R24, R0, R19 ;  /* 0x0000000018137224 */ /* 0x000fe400078e0213 */
[----:B0-----:R-:W-:-:S04]  /*5960*/  IMAD R0, R2, R25, R13 ;  /* 0x0000001902007224 */ /* 0x001fc800078e020d */
[----:B------:R-:W-:Y:S01]  /*5970*/  IMAD R2, R0, R14, R3 ;  /* 0x0000000e00027224 */ /* 0x000fe200078e0203 */
[----:B----4-:R-:W-:Y:S01]  /*5980*/  ISETP.NE.AND P0, PT, R4, 0x1, PT ;  /* 0x000000010400780c */ /* 0x010fe20003f05270 */
[----:B------:R-:W-:-:S05]  /*5990*/  IMAD.MOV.U32 R4, RZ, RZ, 0x1 ;  /* 0x00000001ff047424 */ /* 0x000fca00078e00ff */
[----:B------:R-:W-:-:S07]  /*59a0*/  PRMT R0, R4, 0x7610, R0 ;  /* 0x0000761004007816 */ /* 0x000fce0000000000 */
[----:B------:R-:W-:-:S04]  /*59b0*/  @P0 IMAD R22, R15, R12, R20 ;  /* 0x0000000c0f160224 */ /* 0x000fc800078e0214 */
[----:B------:R-:W-:-:S05]  /*59c0*/  IMAD R19, R19, R28, R22 ;  /* 0x0000001c13137224 */ /* 0x000fca00078e0216 */
[----:B------:R-:W-:Y:S02]  /*59d0*/  SEL R22, R2, R19, !P0 ;  /* 0x0000001302167207 */ /* 0x000fe40004000000 */
[----:B------:R-:W-:Y:S01]  /*59e0*/  SEL R19, R19, R2, !P0 ;  /* 0x0000000213137207 */ /* 0x000fe20004000000 */
[----:B------:R-:W-:-:S07]  /*59f0*/  IMAD.MOV.U32 R2, RZ, RZ, R11 ;  /* 0x000000ffff027224 */ /* 0x000fce00078e000b */
.L_x_167:
[----:B------:R-:W-:Y:S02]  /*5a00*/  LOP3.LUT P0, RZ, R0, 0xff, RZ, 0xc0, !PT ;  /* 0x000000ff00ff7812 */ /* 0x000fe4000780c0ff */
[----:B------:R-:W-:-:S11]  /*5a10*/  LOP3.LUT R101, R101, 0x1, RZ, 0x3c, !PT ;  /* 0x0000000165657812 */ /* 0x000fd600078e3cff */
[----:B------:R-:W-:Y:S05]  /*5a20*/  @P0 BRA `(.L_x_170) ;  /* 0xffffffbc002c0947 */ /* 0x000fea000383ffff */
[----:B------:R-:W-:Y:S05]  /*5a30*/  EXIT ;  /* 0x000000000000794d */ /* 0x000fea0003800000 */
.L_x_17:
[----:B------:R-:W-:-:S08]  /*5a40*/  ISETP.NE.AND P0, PT, R5, RZ, PT ;  /* 0x000000ff0500720c */ /* 0x000fd00003f05270 */
[----:B0-----:R-:W0:-:S00]  /*5a50*/  USETMAXREG.DEALLOC.CTAPOOL 0x28 ;  /* 0x00000028000079c8 */ /* 0x001e0000080e0500 */
[----:B------:R-:W-:Y:S05]  /*5a60*/  @P0 EXIT ;  /* 0x000000000000094d */ /* 0x000fea0003800000 */
[----:B0-----:R-:W-:Y:S01]  /*5a70*/  LOP3.LUT P0, RZ, R8, 0xff, RZ, 0xc0, !PT ;  /* 0x000000ff08ff7812 */ /* 0x001fe2000780c0ff */
[----:B------:R-:W-:Y:S02]  /*5a80*/  IMAD.MOV.U32 R0, RZ, RZ, 0x1 ;  /* 0x00000001ff007424 */ /* 0x000fe400078e00ff */
[----:B------:R-:W-:-:S10]  /*5a90*/  IMAD.MOV.U32 R8, RZ, RZ, RZ ;  /* 0x000000ffff087224 */ /* 0x000fd400078e00ff */
[----:B------:R-:W-:Y:S05]  /*5aa0*/  @!P0 BRA `(.L_x_171) ;  /* 0x0000000c00408947 */ /* 0x000fea0003800000 */
[----:B------:R-:W0:Y:S01]  /*5ab0*/  S2R R10, SR_CgaCtaId ;  /* 0x00000000000a7919 */ /* 0x000e220000008800 */
[----:B------:R-:W-:Y:S01]  /*5ac0*/  LOP3.LUT P0, RZ, R4, 0x1f, RZ, 0xc0, !PT ;  /* 0x0000001f04ff7812 */ /* 0x000fe2000780c0ff */
[----:B------:R-:W-:Y:S01]  /*5ad0*/  ULDC UR5, c[0x0][0x658] ;  /* 0x0001960000057ab9 */ /* 0x000fe20000000800 */
[C---:B------:R-:W-:Y:S01]  /*5ae0*/  ISETP.NE.AND P2, PT, R3.reuse, RZ, PT ;  /* 0x000000ff0300720c */ /* 0x040fe20003f45270 */
[----:B------:R-:W-:Y:S01]  /*5af0*/  UMOV UR6, 0xffffffff ;  /* 0xffffffff00067882 */ /* 0x000fe20000000000 */
[----:B------:R-:W-:Y:S01]  /*5b00*/  ISETP.NE.OR P0, PT, R3, RZ, !P0 ;  /* 0x000000ff0300720c */ /* 0x000fe20004705670 */
[----:B------:R-:W-:Y:S01]  /*5b10*/  BSSY B0, `(.L_x_171) ;  /* 0x00000c9000007945 */ /* 0x000fe20003800000 */
[----:B------:R-:W-:Y:S01]  /*5b20*/  USHF.L.U32 UR6, UR6, UR5, URZ ;  /* 0x0000000506067299 */ /* 0x000fe2000800063f */
[----:B------:R-:W-:Y:S01]  /*5b30*/  IMAD.MOV.U32 R9, RZ, RZ, 0x1 ;  /* 0x00000001ff097424 */ /* 0x000fe200078e00ff */
[----:B------:R-:W-:Y:S01]  /*5b40*/  LOP3.LUT R6, R16, 0x2, RZ, 0xfc, !PT ;  /* 0x0000000210067812 */ /* 0x000fe200078efcff */
[----:B------:R-:W-:Y:S01]  /*5b50*/  IMAD.MOV.U32 R0, RZ, RZ, 0x1 ;  /* 0x00000001ff007424 */ /* 0x000fe200078e00ff */
[----:B------:R-:W-:Y:S01]  /*5b60*/  ULDC UR4, c[0x0][0x600] ;  /* 0x0001800000047ab9 */ /* 0x000fe20000000800 */
[----:B------:R-:W-:Y:S01]  /*5b70*/  IMAD.MOV.U32 R8, RZ, RZ, RZ ;  /* 0x000000ffff087224 */ /* 0x000fe200078e00ff */
[----:B------:R-:W-:Y:S01]  /*5b80*/  UMOV UR7, 0x1 ;  /* 0x0000000100077882 */ /* 0x000fe20000000000 */
[----:B------:R-:W-:-:S02]  /*5b90*/  UIADD3 UR19, UR40, 0x1, URZ ;  /* 0x0000000128137890 */ /* 0x000fc4000fffe03f */
[----:B------:R-:W-:Y:S02]  /*5ba0*/  UIADD3 UR15, UR4, -0x1, URZ ;  /* 0xffffffff040f7890 */ /* 0x000fe4000fffe03f */
[----:B------:R-:W-:Y:S02]  /*5bb0*/  USHF.L.U32 UR17, UR7, UR5, URZ ;  /* 0x0000000507117299 */ /* 0x000fe4000800063f */
[----:B------:R-:W-:Y:S01]  /*5bc0*/  ULOP3.LUT UR16, URZ, UR6, URZ, 0x33, !UPT ;  /* 0x000000063f107292 */ /* 0x000fe2000f8e333f */
[----:B------:R-:W-:Y:S01]  /*5bd0*/  ULDC.64 UR20, c[0x0][0x198] ;  /* 0x0000660000147ab9 */ /* 0x000fe20000000a00 */
[C---:B0-----:R-:W-:Y:S02]  /*5be0*/  IMAD.SHL.U32 R3, R10.reuse, 0x1000, RZ ;  /* 0x000010000a037824 */ /* 0x041fe400078e00ff */
[----:B------:R-:W-:-:S03]  /*5bf0*/  IMAD.SHL.U32 R10, R10, 0x40, RZ ;  /* 0x000000400a0a7824 */ /* 0x000fc600078e00ff */
[----:B------:R-:W-:Y:S02]  /*5c00*/  LOP3.LUT R3, R3, 0x1000, RZ, 0xc0, !PT ;  /* 0x0000100003037812 */ /* 0x000fe400078ec0ff */
[----:B------:R-:W-:-:S03]  /*5c10*/  LOP3.LUT R10, R10, 0x40, RZ, 0xc0, !PT ;  /* 0x000000400a0a7812 */ /* 0x000fc600078ec0ff */
[----:B------:R-:W-:-:S07]  /*5c20*/  VIADD R7, R3, 0x3100 ;  /* 0x0000310003077836 */ /* 0x000fce0000000000 */
.L_x_183:
[----:B------:R-:W-:-:S03]  /*5c30*/  UMOV UR4, 0xffffffff ;  /* 0xffffffff00047882 */ /* 0x000fc60000000000 */
[----:B------:R-:W-:Y:S05]  /*5c40*/  BRA.DIV UR4, `(.L_x_172) ;  /* 0x0000000e04c87947 */ /* 0x000fea000b800000 */
[----:B------:R-:W-:-:S13]  /*5c50*/  ELECT P6, URZ, PT ;  /* 0x00000000003f782f */ /* 0x000fda00038c0000 */
.L_x_195:
[----:B------:R-:W0:Y:S01]  /*5c60*/  LDC R3, c[0x0][0x28c] ;  /* 0x0000a300ff037b82 */ /* 0x000e220000000800 */
[----:B------:R-:W-:Y:S01]  /*5c70*/  BSSY B1, `(.L_x_173) ;  /* 0x0000039000017945 */ /* 0x000fe20003800000 */
[----:B0-----:R-:W-:-:S13]  /*5c80*/  ISETP.LT.OR P6, PT, R3, 0x1, !P6 ;  /* 0x000000010300780c */ /* 0x001fda00077c1670 */
[----:B------:R-:W-:Y:S05]  /*5c90*/  @P6 BRA `(.L_x_174) ;  /* 0x0000000000d86947 */ /* 0x000fea0003800000 */
[----:B------:R-:W-:Y:S02]  /*5ca0*/  IMAD R22, R22, 0x80, R10 ;  /* 0x0000008016167824 */ /* 0x000fe400078e020a */
[----:B------:R-:W-:Y:S02]  /*5cb0*/  IMAD.SHL.U32 R19, R19, 0x40, RZ ;  /* 0x0000004013137824 */ /* 0x000fe400078e00ff */
[----:B------:R-:W-:Y:S02]  /*5cc0*/  IMAD.MOV.U32 R14, RZ, RZ, RZ ;  /* 0x000000ffff0e7224 */ /* 0x000fe400078e00ff */
[----:B------:R-:W-:Y:S02]  /*5cd0*/  IMAD.U32 R15, RZ, RZ, UR19 ;  /* 0x00000013ff0f7e24 */ /* 0x000fe4000f8e00ff */
[----:B------:R-:W-:Y:S02]  /*5ce0*/  IMAD.MOV.U32 R3, RZ, RZ, R0 ;  /* 0x000000ffff037224 */ /* 0x000fe400078e0000 */
[----:B------:R-:W-:-:S07]  /*5cf0*/  IMAD.MOV.U32 R4, RZ, RZ, R8 ;  /* 0x000000ffff047224 */ /* 0x000fce00078e0008 */
.L_x_178:
[----:B------:R-:W0:Y:S01]  /*5d00*/  S2R R12, SR_CgaCtaId ;  /* 0x00000000000c7919 */ /* 0x000e220000008800 */
[----:B------:R-:W-:Y:S01]  /*5d10*/  MOV R5, 0x400 ;  /* 0x0000040000057802 */ /* 0x000fe20000000f00 */
[----:B------:R-:W1:Y:S03]  /*5d20*/  @!P2 LDC R11, c[0x0][0x500] ;  /* 0x00014000ff0bab82 */ /* 0x000e660000000800 */
[----:B0-----:R-:W-:Y:S02]  /*5d30*/  LEA R13, R12, R5, 0x18 ;  /* 0x000000050c0d7211 */ /* 0x001fe400078ec0ff */
[----:B------:R-:W-:-:S03]  /*5d40*/  SHF.L.U32 R5, R3, 0x1f, RZ ;  /* 0x0000001f03057819 */ /* 0x000fc600000006ff */
[----:B------:R-:W-:-:S04]  /*5d50*/  IMAD R12, R4, 0x8, R13 ;  /* 0x00000008040c7824 */ /* 0x000fc800078e020d */
[----:B------:R-:W0:Y:S02]  /*5d60*/  SYNCS.PHASECHK.TRANS64.TRYWAIT P1, [R12+URZ+0x18], R5 ;  /* 0x000018050c0075a7 */ /* 0x000e24000802017f */
[----:B01----:R-:W-:Y:S05]  /*5d70*/  @!P1 BRA `(.L_x_175) ;  /* 0x0000000c009c9947 */ /* 0x003fea0003800000 */
.L_x_196:
[----:B0-----:R-:W-:Y:S01]  /*5d80*/  PRMT R5, R6, 0x9910, RZ ;  /* 0x0000991006057816 */ /* 0x001fe200000000ff */
[----:B------:R0:W-:Y:S03]  /*5d90*/  @!P2 SYNCS.ARRIVE.TRANS64 RZ, [R12+URZ], R11 ;  /* 0x0000000b0cffa9a7 */ /* 0x0001e6000800003f */
[----:B------:R-:W-:-:S13]  /*5da0*/  ISETP.NE.AND P1, PT, R5, 0x2, PT ;  /* 0x000000020500780c */ /* 0x000fda0003f25270 */
[----:B0-----:R-:W-:Y:S05]  /*5db0*/  @P1 BRA `(.L_x_176) ;  /* 0x0000000000041947 */ /* 0x001fea0003800000 */
[----:B------:R-:W-:Y:S01]  /*5dc0*/  BPT.TRAP 0x1 ;  /* 0x000000040000795c */ /* 0x000fe20000300000 */
.L_x_176:
[----:B------:R-:W-:Y:S05]  /*5dd0*/  @P0 BRA `(.L_x_177) ;  /* 0x0000000000040947 */ /* 0x000fea0003800000 */
[----:B------:R-:W-:Y:S01]  /*5de0*/  BPT.TRAP 0x1 ;  /* 0x000000040000795c */ /* 0x000fe20000300000 */
.L_x_177:
[----:B------:R-:W-:Y:S01]  /*5df0*/  R2UR UR13, R13 ;  /* 0x000000000d0d72ca */ /* 0x000fe200000e0000 */
[----:B------:R-:W-:Y:S01]  /*5e00*/  IMAD R13, R4, 0x1000, R13 ;  /* 0x00001000040d7824 */ /* 0x000fe200078e020d */
[----:B------:R-:W-:Y:S01]  /*5e10*/  R2UR UR9, R12 ;  /* 0x000000000c0972ca */ /* 0x000fe200000e0000 */
[C---:B------:R-:W-:Y:S01]  /*5e20*/  IMAD R5, R4.reuse, 0x2000, R7 ;  /* 0x0000200004057824 */ /* 0x040fe200078e0207 */
[----:B------:R-:W-:Y:S01]  /*5e30*/  UIADD3 UR4, UP0, UR20, 0xf0, URZ ;  /* 0x000000f014047890 */ /* 0x000fe2000ff1e03f */
[----:B------:R-:W-:Y:S01]  /*5e40*/  VIADD R15, R15, 0xffffffff ;  /* 0xffffffff0f0f7836 */ /* 0x000fe20000000000 */
[----:B------:R-:W-:Y:S01]  /*5e50*/  R2UR UR5, R13 ;  /* 0x000000000d0572ca */ /* 0x000fe200000e0000 */
[----:B------:R-:W-:Y:S01]  /*5e60*/  UIADD3 UR22, UP1, UR20, 0x1f0, URZ ;  /* 0x000001f014167890 */ /* 0x000fe2000ff3e03f */
[----:B------:R-:W-:Y:S01]  /*5e70*/  R2UR UR8, R5 ;  /* 0x00000000050872ca */ /* 0x000fe200000e0000 */
[----:B------:R-:W-:Y:S01]  /*5e80*/  VIADD R4, R4, 0x1 ;  /* 0x0000000104047836 */ /* 0x000fe20000000000 */
[----:B------:R-:W-:Y:S01]  /*5e90*/  R2UR UR11, R19 ;  /* 0x00000000130b72ca */ /* 0x000fe200000e0000 */
[----:B------:R-:W-:Y:S01]  /*5ea0*/  UIADD3.X UR23, URZ, UR21, URZ, UP1, !UPT ;  /* 0x000000153f177290 */ /* 0x000fe20008ffe43f */
[----:B------:R-:W-:Y:S01]  /*5eb0*/  R2UR UR10, R14 ;  /* 0x000000000e0a72ca */ /* 0x000fe200000e0000 */
[----:B------:R-:W-:Y:S01]  /*5ec0*/  UMOV UR6, 0x0 ;  /* 0x0000000000067882 */ /* 0x000fe20000000000 */
[----:B------:R-:W-:Y:S01]  /*5ed0*/  R2UR UR12, R2 ;  /* 0x00000000020c72ca */ /* 0x000fe200000e0000 */
[----:B------:R-:W-:Y:S01]  /*5ee0*/  UMOV UR7, 0x10000000 ;  /* 0x1000000000077882 */ /* 0x000fe20000000000 */
[----:B------:R-:W-:Y:S01]  /*5ef0*/  R2UR UR18, R22 ;  /* 0x00000000161272ca */ /* 0x000fe200000e0000 */
[----:B------:R-:W-:Y:S01]  /*5f00*/  UMOV UR24, 0x30000 ;  /* 0x0003000000187882 */ /* 0x000fe20000000000 */
[----:B------:R-:W-:Y:S01]  /*5f10*/  ISETP.GT.AND P3, PT, R15, 0x1, PT ;  /* 0x000000010f00780c */ /* 0x000fe20003f64270 */
[----:B------:R-:W-:Y:S01]  /*5f20*/  UIADD3 UR14, UR5, 0x100, URZ ;  /* 0x00000100050e7890 */ /* 0x000fe2000fffe03f */
[----:B------:R-:W-:Y:S01]  /*5f30*/  ISETP.NE.AND P1, PT, R4, 0x3, PT ;  /* 0x000000030400780c */ /* 0x000fe20003f25270 */
[----:B------:R-:W-:Y:S01]  /*5f40*/  UIADD3.X UR5, URZ, UR21, URZ, UP0, !UPT ;  /* 0x000000153f057290 */ /* 0x000fe200087fe43f */
[----:B------:R-:W-:Y:S01]  /*5f50*/  VIADD R14, R14, 0x40 ;  /* 0x000000400e0e7836 */ /* 0x000fe20000000000 */
[----:B------:R-:W-:Y:S01]  /*5f60*/  UIADD3 UR13, UR13, UR8, URZ ;  /* 0x000000080d0d7290 */ /* 0x000fe2000fffe03f */
[----:B------:R-:W-:-:S02]  /*5f70*/  SEL R12, RZ, 0x1, P1 ;  /* 0x00000001ff0c7807 */ /* 0x000fc40000800000 */
[----:B------:R-:W-:Y:S01]  /*5f80*/  UMOV UR8, UR14 ;  /* 0x0000000e00087c82 */ /* 0x000fe20008000000 */
[----:B------:R-:W-:Y:S02]  /*5f90*/  SEL R4, R4, RZ, P1 ;  /* 0x000000ff04047207 */ /* 0x000fe40000800000 */
[----:B------:R-:W-:Y:S01]  /*5fa0*/  LOP3.LUT R3, R3, R12, RZ, 0x3c, !PT ;  /* 0x0000000c03037212 */ /* 0x000fe200078e3cff */
[----:B------:R0:W-:Y:S02]  /*5fb0*/  UTMALDG.3D [UR8], [UR4], desc[UR6] ;  /* 0x00000608040075b4 */ /* 0x0001e40008011000 */
[----:B0-----:R-:W-:Y:S01]  /*5fc0*/  UMOV UR11, UR18 ;  /* 0x00000012000b7c82 */ /* 0x001fe20008000000 */
[----:B------:R-:W-:Y:S02]  /*5fd0*/  UMOV UR8, UR13 ;  /* 0x0000000d00087c82 */ /* 0x000fe40008000000 */
[----:B------:R0:W-:Y:S02]  /*5fe0*/  UTMALDG.3D.MULTICAST [UR8], [UR22], UR24, desc[UR6] ;  /* 0x00000608160073b4 */ /* 0x0001e40008011818 */
[----:B0-----:R-:W-:Y:S05]  /*5ff0*/  @P3 BRA `(.L_x_178) ;  /* 0xfffffffc00403947 */ /* 0x001fea000383ffff */
.L_x_174:
[----:B------:R-:W-:Y:S05]  /*6000*/  BSYNC B1 ;  /* 0x0000000000017941 */ /* 0x000fea0003800000 */
.L_x_173:
[----:B------:R-:W2:Y:S01]  /*6010*/  LDL.64 R12, [R1] ;  /* 0x00000000010c7983 */ /* 0x000ea20000100a00 */
[----:B------:R-:W-:Y:S01]  /*6020*/  LOP3.LUT P4, RZ, R9, 0xff, RZ, 0xc0, !PT ;  /* 0x000000ff09ff7812 */ /* 0x000fe2000788c0ff */
[----:B------:R-:W-:Y:S01]  /*6030*/  VIADD R8, R8, UR40 ;  /* 0x0000002808087c36 */ /* 0x000fe20008000000 */
[----:B------:R-:W-:Y:S01]  /*6040*/  ULDC.64 UR4, c[0x0][0x650] ;  /* 0x0001940000047ab9 */ /* 0x000fe20000000a00 */
[----:B------:R-:W-:Y:S01]  /*6050*/  IMAD.U32 R5, RZ, RZ, UR40 ;  /* 0x00000028ff057e24 */ /* 0x000fe2000f8e00ff */
[----:B------:R-:W-:Y:S01]  /*6060*/  UISETP.GE.U32.AND UP0, UPT, UR40, 0x3, UPT ;  /* 0x000000032800788c */ /* 0x000fe2000bf06070 */
[----:B------:R-:W-:Y:S01]  /*6070*/  BSSY B1, `(.L_x_179) ;  /* 0x0000070000017945 */ /* 0x000fe20003800000 */
[----:B------:R-:W-:Y:S01]  /*6080*/  ISETP.GT.U32.AND P1, PT, R8, 0x2, PT ;  /* 0x000000020800780c */ /* 0x000fe20003f24070 */
[----:B------:R-:W-:Y:S01]  /*6090*/  IMAD.MOV.U32 R19, RZ, RZ, -0x1 ;  /* 0xffffffffff137424 */ /* 0x000fe200078e00ff */
[----:B------:R-:W-:Y:S01]  /*60a0*/  PRMT R9, RZ, 0x7610, R9 ;  /* 0x00007610ff097816 */ /* 0x000fe20000000009 */
[----:B------:R-:W-:Y:S01]  /*60b0*/  IMAD.MOV.U32 R22, RZ, RZ, -0x1 ;  /* 0xffffffffff167424 */ /* 0x000fe200078e00ff */
[----:B------:R-:W-:-:S02]  /*60c0*/  ISETP.LT.U32.AND P1, PT, R5, 0x3, P1 ;  /* 0x000000030500780c */ /* 0x000fc40000f21070 */
[----:B------:R-:W-:Y:S01]  /*60d0*/  PLOP3.LUT P3, PT, PT, PT, UP0, 0x80, 0x0 ;  /* 0x000000000000781c */ /* 0x000fe20003f6f008 */
[----:B------:R-:W0:Y:S01]  /*60e0*/  @P4 S2R R3, SR_CgaCtaId ;  /* 0x0000000000034919 */ /* 0x000e220000008800 */
[----:B------:R-:W-:-:S04]  /*60f0*/  @P4 MOV R2, 0x400 ;  /* 0x0000040000024802 */ /* 0x000fc80000000f00 */
[----:B0-----:R-:W-:Y:S01]  /*6100*/  @P4 LEA R4, R3, R2, 0x18 ;  /* 0x0000000203044211 */ /* 0x001fe200078ec0ff */
[----:B------:R-:W-:-:S03]  /*6110*/  IMAD.WIDE.U32 R2, R8, -0x55555555, RZ ;  /* 0xaaaaaaab08027825 */ /* 0x000fc600078e00ff */
[----:B------:R0:W-:Y:S01]  /*6120*/  @P4 SYNCS.ARRIVE.TRANS64.A1T0 RZ, [R4+URZ+0x68], RZ ;  /* 0x000068ff04ff49a7 */ /* 0x0001e2000810003f */
[----:B------:R-:W-:Y:S01]  /*6130*/  IMAD.MOV.U32 R2, RZ, RZ, -0x1 ;  /* 0xffffffffff027424 */ /* 0x000fe200078e00ff */
[----:B------:R-:W-:Y:S02]  /*6140*/  SHF.R.U32.HI R5, RZ, 0x1, R3 ;  /* 0x00000001ff057819 */ /* 0x000fe40000011603 */
[----:B------:R-:W-:-:S03]  /*6150*/  SEL R3, RZ, 0x1, !P1 ;  /* 0x00000001ff037807 */ /* 0x000fc60004800000 */
[----:B------:R-:W-:Y:S01]  /*6160*/  IMAD R8, R5, -0x3, R8 ;  /* 0xfffffffd05087824 */ /* 0x000fe200078e0208 */
[----:B------:R-:W-:Y:S02]  /*6170*/  LOP3.LUT R0, R0, R3, RZ, 0x3c, !PT ;  /* 0x0000000300007212 */ /* 0x000fe400078e3cff */
[----:B------:R-:W-:Y:S02]  /*6180*/  PRMT R3, RZ, 0x7610, R3 ;  /* 0x00007610ff037816 */ /* 0x000fe40000000003 */
[----:B------:R-:W-:Y:S02]  /*6190*/  @P3 LOP3.LUT R0, R0, 0x1, R5, 0x78, !PT ;  /* 0x0000000100003812 */ /* 0x000fe400078e7805 */
[----:B--2---:R-:W-:-:S04]  /*61a0*/  IADD3 R18, P4, R18, R12, RZ ;  /* 0x0000000c12127210 */ /* 0x004fc80007f9e0ff */
[----:B------:R-:W-:Y:S01]  /*61b0*/  ISETP.GE.U32.AND P1, PT, R18, UR4, PT ;  /* 0x0000000412007c0c */ /* 0x000fe2000bf26070 */
[----:B------:R-:W-:-:S05]  /*61c0*/  IMAD.X R17, R17, 0x1, R23, P4 ;  /* 0x0000000111117824 */ /* 0x000fca00020e0617 */
[----:B------:R-:W-:-:S13]  /*61d0*/  ISETP.GE.U32.AND.EX P1, PT, R17, UR5, PT, P1 ;  /* 0x0000000511007c0c */ /* 0x000fda000bf26110 */
[----:B0-----:R-:W-:Y:S05]  /*61e0*/  @P1 BRA `(.L_x_180) ;  /* 0x0000000400601947 */ /* 0x001fea0003800000 */
[----:B------:R-:W0:Y:S01]  /*61f0*/  S2R R12, SR_CTAID.X ;  /* 0x00000000000c7919 */ /* 0x000e220000002500 */
[----:B------:R-:W-:Y:S01]  /*6200*/  ULDC.64 UR4, c[0x0][0x628] ;  /* 0x00018a0000047ab9 */ /* 0x000fe20000000a00 */
[----:B------:R-:W-:Y:S01]  /*6210*/  ULDC UR7, c[0x0][0x630] ;  /* 0x00018c0000077ab9 */ /* 0x000fe20000000800 */
[----:B------:R-:W-:Y:S01]  /*6220*/  ISETP.NE.U32.AND P1, PT, RZ, UR4, PT ;  /* 0x00000004ff007c0c */ /* 0x000fe2000bf25070 */
[----:B------:R-:W1:Y:S01]  /*6230*/  S2R R13, SR_CTAID.Y ;  /* 0x00000000000d7919 */ /* 0x000e620000002600 */
[----:B------:R-:W-:Y:S01]  /*6240*/  ULDC UR8, c[0x0][0x150] ;  /* 0x0000540000087ab9 */ /* 0x000fe20000000800 */
[----:B------:R-:W-:Y:S01]  /*6250*/  IMAD.MOV.U32 R2, RZ, RZ, R18 ;  /* 0x000000ffff027224 */ /* 0x000fe200078e0012 */
[----:B------:R-:W-:Y:S01]  /*6260*/  ISETP.NE.AND.EX P1, PT, RZ, UR5, PT, P1 ;  /* 0x00000005ff007c0c */ /* 0x000fe2000bf25310 */
[----:B------:R-:W-:Y:S01]  /*6270*/  IMAD.MOV.U32 R3, RZ, RZ, R17 ;  /* 0x000000ffff037224 */ /* 0x000fe200078e0011 */
[----:B0-----:R-:W-:-:S11]  /*6280*/  I2FP.F32.U32 R14, R12 ;  /* 0x0000000c000e7245 */ /* 0x001fd60000201000 */
[----:B------:R-:W-:Y:S05]  /*6290*/  @!P1 BRA `(.L_x_181) ;  /* 0x0000000000289947 */ /* 0x000fea0003800000 */
[----:B------:R-:W-:Y:S02]  /*62a0*/  ULDC UR6, c[0x0][0x634] ;  /* 0x00018d0000067ab9 */ /* 0x000fe40000000800 */
[----:B------:R-:W-:-:S05]  /*62b0*/  IADD3 R3, P1, R18, UR6, RZ ;  /* 0x0000000612037c10 */ /* 0x000fca000ff3e0ff */
[----:B------:R-:W-:-:S04]  /*62c0*/  IMAD.X R11, RZ, RZ, R17, P1 ;  /* 0x000000ffff0b7224 */ /* 0x000fc800008e0611 */
[----:B------:R-:W-:-:S04]  /*62d0*/  IMAD.WIDE.U32 R4, R11, UR4, RZ ;  /* 0x000000040b047c25 */ /* 0x000fc8000f8e00ff */
[----:B------:R-:W-:-:S04]  /*62e0*/  IMAD.WIDE.U32 R4, P1, R3, UR5, R4 ;  /* 0x0000000503047c25 */ /* 0x000fc8000f820004 */
[----:B------:R-:W-:-:S04]  /*62f0*/  IMAD.WIDE.U32 R2, R3, UR4, RZ ;  /* 0x0000000403027c25 */ /* 0x000fc8000f8e00ff */
[----:B------:R-:W-:Y:S01]  /*6300*/  IMAD.MOV.U32 R2, RZ, RZ, R5 ;  /* 0x000000ffff027224 */ /* 0x000fe200078e0005 */
[----:B------:R-:W-:Y:S01]  /*6310*/  IADD3 RZ, P3, R3, R4, RZ ;  /* 0x0000000403ff7210 */ /* 0x000fe20007f7e0ff */
[----:B------:R-:W-:-:S04]  /*6320*/  IMAD.X R3, RZ, RZ, RZ, P1 ;  /* 0x000000ffff037224 */ /* 0x000fc800008e06ff */
[----:B------:R-:W-:-:S08]  /*6330*/  IMAD.WIDE.U32.X R2, R11, UR5, R2, P3 ;  /* 0x000000050b027c25 */ /* 0x000fd000098e0402 */
.L_x_181:
[----:B------:R-:W0:Y:S01]  /*6340*/  LDC R21, c[0x0][0x65c] ;  /* 0x00019700ff157b82 */ /* 0x000e220000000800 */
[--C-:B------:R-:W-:Y:S01]  /*6350*/  SHF.R.U64 R11, R2, UR7, R3.reuse ;  /* 0x00000007020b7c19 */ /* 0x100fe20008001203 */
[----:B------:R-:W-:Y:S01]  /*6360*/  FMUL R14, R14, UR8 ;  /* 0x000000080e0e7c20 */ /* 0x000fe20008400000 */
[----:B------:R-:W-:Y:S01]  /*6370*/  SHF.R.U32.HI R2, RZ, UR7, R3 ;  /* 0x00000007ff027c19 */ /* 0x000fe20008011603 */
[----:B------:R-:W-:Y:S01]  /*6380*/  ULDC UR6, c[0x0][0x154] ;  /* 0x0000550000067ab9 */ /* 0x000fe20000000800 */
[----:B------:R-:W-:Y:S01]  /*6390*/  IADD3 R15, P1, RZ, -R11, RZ ;  /* 0x8000000bff0f7210 */ /* 0x000fe20007f3e0ff */
[----:B------:R-:W-:Y:S01]  /*63a0*/  ULDC.64 UR4, c[0x0][0x620] ;  /* 0x0001880000047ab9 */ /* 0x000fe20000000a00 */
[----:B-1----:R-:W-:Y:S01]  /*63b0*/  I2FP.F32.U32 R3, R13 ;  /* 0x0000000d00037245 */ /* 0x002fe20000201000 */
[----:B------:R-:W1:Y:S01]  /*63c0*/  LDC R19, c[0x0][0x144] ;  /* 0x00005100ff137b82 */ /* 0x000e620000000800 */
[----:B------:R-:W2:Y:S01]  /*63d0*/  F2I.U32.TRUNC.NTZ R14, R14 ;  /* 0x0000000e000e7305 */ /* 0x000ea2000020f000 */
[----:B------:R-:W-:-:S02]  /*63e0*/  IMAD.X R2, RZ, RZ, ~R2, P1 ;  /* 0x000000ffff027224 */ /* 0x000fc400008e0e02 */
[----:B------:R-:W-:Y:S01]  /*63f0*/  FMUL R4, R3, UR6 ;  /* 0x0000000603047c20 */ /* 0x000fe20008400000 */
[----:B------:R-:W-:Y:S01]  /*6400*/  IMAD.MOV.U32 R3, RZ, RZ, R17 ;  /* 0x000000ffff037224 */ /* 0x000fe200078e0011 */
[----:B------:R-:W-:Y:S01]  /*6410*/  ULDC.64 UR6, c[0x0][0x640] ;  /* 0x0001900000067ab9 */ /* 0x000fe20000000a00 */
[----:B------:R-:W-:Y:S01]  /*6420*/  IMAD R2, R2, UR4, RZ ;  /* 0x0000000402027c24 */ /* 0x000fe2000f8e02ff */
[----:B------:R-:W3:Y:S01]  /*6430*/  LDC R20, c[0x0][0x148] ;  /* 0x00005200ff147b82 */ /* 0x000ee20000000800 */
[----:B------:R-:W-:Y:S01]  /*6440*/  ISETP.NE.U32.AND P1, PT, RZ, UR6, PT ;  /* 0x00000006ff007c0c */ /* 0x000fe2000bf25070 */
[----:B------:R-:W4:Y:S01]  /*6450*/  F2I.U32.TRUNC.NTZ R4, R4 ;  /* 0x0000000400047305 */ /* 0x000f22000020f000 */
[----:B------:R-:W-:Y:S02]  /*6460*/  IMAD R5, R15, UR5, R2 ;  /* 0x000000050f057c24 */ /* 0x000fe4000f8e0202 */
[----:B------:R-:W-:Y:S01]  /*6470*/  IMAD.MOV.U32 R2, RZ, RZ, R18 ;  /* 0x000000ffff027224 */ /* 0x000fe200078e0012 */
[----:B------:R-:W-:-:S02]  /*6480*/  ISETP.NE.AND.EX P1, PT, RZ, UR7, PT, P1 ;  /* 0x00000007ff007c0c */ /* 0x000fc4000bf25310 */
[----:B0-----:R-:W-:Y:S01]  /*6490*/  ISETP.NE.AND P4, PT, R21, 0x1, PT ;  /* 0x000000011500780c */ /* 0x001fe20003f85270 */
[----:B------:R-:W-:Y:S01]  /*64a0*/  IMAD.WIDE.U32 R2, R15, UR4, R2 ;  /* 0x000000040f027c25 */ /* 0x000fe2000f8e0002 */
[----:B------:R-:W-:-:S03]  /*64b0*/  ULDC UR4, c[0x0][0x618] ;  /* 0x0001860000047ab9 */ /* 0x000fc60000000800 */
[----:B--2---:R-:W-:Y:S02]  /*64c0*/  IMAD.MOV R14, RZ, RZ, -R14 ;  /* 0x000000ffff0e7224 */ /* 0x004fe400078e0a0e */
[----:B------:R-:W-:Y:S02]  /*64d0*/  IMAD.IADD R3, R3, 0x1, R5 ;  /* 0x0000000103037824 */ /* 0x000fe400078e0205 */
[----:B-1----:R-:W-:-:S03]  /*64e0*/  IMAD R12, R19, R14, R12 ;  /* 0x0000000e130c7224 */ /* 0x002fc600078e020c */
[--C-:B------:R-:W-:Y:S01]  /*64f0*/  SHF.R.U64 R14, R2, UR4, R3.reuse ;  /* 0x00000004020e7c19 */ /* 0x100fe20008001203 */
[----:B----4-:R-:W-:Y:S01]  /*6500*/  IMAD.MOV R2, RZ, RZ, -R4 ;  /* 0x000000ffff027224 */ /* 0x010fe200078e0a04 */
[----:B------:R-:W-:Y:S01]  /*6510*/  SHF.R.U32.HI R3, RZ, UR4, R3 ;  /* 0x00000004ff037c19 */ /* 0x000fe20008011603 */
[----:B------:R-:W-:Y:S02]  /*6520*/  ULDC UR4, c[0x0][0x608] ;  /* 0x0001820000047ab9 */ /* 0x000fe40000000800 */
[----:B---3--:R-:W-:Y:S01]  /*6530*/  @P4 IMAD R12, R20, R2, R13 ;  /* 0x00000002140c4224 */ /* 0x008fe200078e020d */
[--C-:B------:R-:W-:Y:S02]  /*6540*/  SHF.R.U64 R19, R14, UR4, R3.reuse ;  /* 0x000000040e137c19 */ /* 0x100fe40008001203 */
[----:B------:R-:W-:Y:S01]  /*6550*/  SHF.R.U32.HI R2, RZ, UR4, R3 ;  /* 0x00000004ff027c19 */ /* 0x000fe20008011603 */
[----:B------:R-:W-:-:S03]  /*6560*/  ULDC UR4, c[0x0][0x658] ;  /* 0x0001960000047ab9 */ /* 0x000fc60000000800 */
[--C-:B------:R-:W-:Y:S02]  /*6570*/  SHF.R.U64 R13, R19, UR4, R2.reuse ;  /* 0x00000004130d7c19 */ /* 0x100fe40008001202 */
[----:B------:R-:W-:-:S03]  /*6580*/  SHF.R.U32.HI R2, RZ, UR4, R2 ;  /* 0x00000004ff027c19 */ /* 0x000fc60008011602 */
[----:B------:R-:W-:Y:S02]  /*6590*/  IMAD.MOV.U32 R4, RZ, RZ, R13 ;  /* 0x000000ffff047224 */ /* 0x000fe400078e000d */
[----:B------:R-:W-:Y:S01]  /*65a0*/  IMAD.MOV.U32 R3, RZ, RZ, R2 ;  /* 0x000000ffff037224 */ /* 0x000fe200078e0002 */
[----:B------:R-:W-:Y:S06]  /*65b0*/  @!P1 BRA `(.L_x_182) ;  /* 0x00000000002c9947 */ /* 0x000fec0003800000 */
        /* <DEDUP_REMOVED lines=9> */
[----:B------:R-:W-:-:S04]  /*6650*/  IMAD.WIDE.U32.X R2, R15, UR7, R2, P3 ;  /* 0x000000070f027c25 */ /* 0x000fc800098e0402 */
[----:B------:R-:W-:-:S07]  /*6660*/  IMAD.MOV.U32 R4, RZ, RZ, R2 ;  /* 0x000000ffff047224 */ /* 0x000fce00078e0002 */
.L_x_182:
[----:B------:R-:W-:Y:S01]  /*6670*/  ULDC UR4, c[0x0][0x648] ;  /* 0x0001920000047ab9 */ /* 0x000fe20000000800 */
[----:B------:R-:W-:Y:S01]  /*6680*/  LOP3.LUT R2, R19, UR16, RZ, 0xc0, !PT ;  /* 0x0000001013027c12 */ /* 0x000fe2000f8ec0ff */
[----:B------:R-:W-:Y:S01]  /*6690*/  ULDC UR5, c[0x0][0x610] ;  /* 0x0001840000057ab9 */ /* 0x000fe20000000800 */
[----:B------:R-:W-:Y:S01]  /*66a0*/  SHF.R.U64 R3, R4, UR4, R3 ;  /* 0x0000000404037c19 */ /* 0x000fe20008001203 */
[----:B------:R-:W-:Y:S01]  /*66b0*/  ULDC UR4, c[0x0][0x638] ;  /* 0x00018e0000047ab9 */ /* 0x000fe20000000800 */
[----:B------:R-:W-:-:S03]  /*66c0*/  LOP3.LUT R14, R14, UR15, RZ, 0xc0, !PT ;  /* 0x0000000f0e0e7c12 */ /* 0x000fc6000f8ec0ff */
[----:B------:R-:W-:Y:S02]  /*66d0*/  IMAD.MOV R4, RZ, RZ, -R3 ;  /* 0x000000ffff047224 */ /* 0x000fe400078e0a03 */
[----:B------:R-:W-:Y:S02]  /*66e0*/  IMAD R3, R3, UR17, R2 ;  /* 0x0000001103037c24 */ /* 0x000fe4000f8e0202 */
[----:B------:R-:W-:Y:S01]  /*66f0*/  IMAD R13, R4, UR4, R13 ;  /* 0x00000004040d7c24 */ /* 0x000fe2000f8e020d */
[----:B------:R-:W-:Y:S01]  /*6700*/  ULDC UR4, c[0x0][0x600] ;  /* 0x0001800000047ab9 */ /* 0x000fe20000000800 */
[----:B------:R-:W-:Y:S02]  /*6710*/  IMAD R12, R3, UR5, R12 ;  /* 0x00000005030c7c24 */ /* 0x000fe4000f8e020c */
[----:B------:R-:W-:Y:S02]  /*6720*/  IMAD R13, R13, UR4, R14 ;  /* 0x000000040d0d7c24 */ /* 0x000fe4000f8e020e */
[----:B------:R-:W-:-:S02]  /*6730*/  IMAD.MOV.U32 R3, RZ, RZ, 0x1 ;  /* 0x00000001ff037424 */ /* 0x000fc400078e00ff */
[----:B------:R-:W-:Y:S01]  /*6740*/  IMAD.MOV.U32 R2, RZ, RZ, R11 ;  /* 0x000000ffff027224 */ /* 0x000fe200078e000b */
[----:B------:R-:W-:Y:S02]  /*6750*/  SEL R22, R13, R12, !P4 ;  /* 0x0000000c0d167207 */ /* 0x000fe40006000000 */
[----:B------:R-:W-:-:S07]  /*6760*/  SEL R19, R12, R13, !P4 ;  /* 0x0000000d0c137207 */ /* 0x000fce0006000000 */
.L_x_180:
[----:B------:R-:W-:Y:S05]  /*6770*/  BSYNC B1 ;  /* 0x0000000000017941 */ /* 0x000fea0003800000 */
.L_x_179:
[----:B------:R-:W-:-:S13]  /*6780*/  LOP3.LUT P1, RZ, R3, 0xff, RZ, 0xc0, !PT ;  /* 0x000000ff03ff7812 */ /* 0x000fda000782c0ff */
[----:B------:R-:W-:Y:S05]  /*6790*/  @P1 BRA `(.L_x_183) ;  /* 0xfffffff400241947 */ /* 0x000fea000383ffff */
[----:B------:R-:W-:Y:S05]  /*67a0*/  BSYNC B0 ;  /* 0x0000000000007941 */ /* 0x000fea0003800000 */
.L_x_171:
[----:B------:R-:W-:-:S03]  /*67b0*/  UMOV UR4, 0xffffffff ;  /* 0xffffffff00047882 */ /* 0x000fc60000000000 */
[----:B------:R-:W-:Y:S05]  /*67c0*/  BRA.DIV UR4, `(.L_x_184) ;  /* 0x00000006041c7947 */ /* 0x000fea000b800000 */
[----:B------:R-:W-:-:S13]  /*67d0*/  ELECT P6, URZ, PT ;  /* 0x00000000003f782f */ /* 0x000fda00038c0000 */
.L_x_199:
[----:B------:R-:W-:Y:S04]  /*67e0*/  BSSY B0, `(.L_x_185) ;  /* 0x0000022000007945 */ /* 0x000fe80003800000 */
[----:B------:R-:W-:Y:S05]  /*67f0*/  @!P6 BRA `(.L_x_186) ;  /* 0x000000000080e947 */ /* 0x000fea0003800000 */
[----:B------:R-:W-:-:S04]  /*6800*/  LOP3.LUT R16, R16, 0x2, RZ, 0xfc, !PT ;  /* 0x0000000210107812 */ /* 0x000fc800078efcff */
[----:B------:R-:W-:-:S13]  /*6810*/  ISETP.NE.AND P0, PT, R16, 0x3, PT ;  /* 0x000000031000780c */ /* 0x000fda0003f05270 */
[----:B------:R-:W-:Y:S05]  /*6820*/  @!P0 BRA `(.L_x_187) ;  /* 0x0000000000048947 */ /* 0x000fea0003800000 */
[----:B------:R-:W-:Y:S01]  /*6830*/  BPT.TRAP 0x1 ;  /* 0x000000040000795c */ /* 0x000fe20000300000 */
.L_x_187:
[----:B------:R-:W0:Y:S01]  /*6840*/  S2R R3, SR_CgaCtaId ;  /* 0x0000000000037919 */ /* 0x000e220000008800 */
[----:B------:R-:W-:-:S04]  /*6850*/  MOV R2, 0x400 ;  /* 0x0000040000027802 */ /* 0x000fc80000000f00 */
[----:B0-----:R-:W-:Y:S02]  /*6860*/  LEA R3, R3, R2, 0x18 ;  /* 0x0000000203037211 */ /* 0x001fe400078ec0ff */
[----:B------:R-:W-:-:S03]  /*6870*/  SHF.L.U32 R2, R0, 0x1f, RZ ;  /* 0x0000001f00027819 */ /* 0x000fc600000006ff */
[----:B------:R-:W-:-:S04]  /*6880*/  VIADD R3, R3, 0x18 ;  /* 0x0000001803037836 */ /* 0x000fc80000000000 */
[C---:B------:R-:W-:Y:S02]  /*6890*/  IMAD R7, R8.reuse, 0x8, R3 ;  /* 0x0000000808077824 */ /* 0x040fe400078e0203 */
[----:B------:R-:W-:Y:S02]  /*68a0*/  VIADD R8, R8, 0x1 ;  /* 0x0000000108087836 */ /* 0x000fe40000000000 */
[----:B------:R-:W0:Y:S03]  /*68b0*/  SYNCS.PHASECHK.TRANS64.TRYWAIT P0, [R7+URZ], R2 ;  /* 0x00000002070075a7 */ /* 0x000e26000800017f */
[----:B------:R-:W-:-:S04]  /*68c0*/  ISETP.NE.AND P1, PT, R8, 0x3, PT ;  /* 0x000000030800780c */ /* 0x000fc80003f25270 */
[----:B------:R-:W-:Y:S02]  /*68d0*/  SEL R5, RZ, 0x1, P1 ;  /* 0x00000001ff057807 */ /* 0x000fe40000800000 */
[----:B------:R-:W-:Y:S02]  /*68e0*/  SEL R8, R8, RZ, P1 ;  /* 0x000000ff08087207 */ /* 0x000fe40000800000 */
[----:B------:R-:W-:-:S03]  /*68f0*/  LOP3.LUT R5, R0, R5, RZ, 0x3c, !PT ;  /* 0x0000000500057212 */ /* 0x000fc600078e3cff */
[----:B------:R-:W-:Y:S01]  /*6900*/  IMAD R9, R8, 0x8, R3 ;  /* 0x0000000808097824 */ /* 0x000fe200078e0203 */
[----:B------:R-:W-:Y:S01]  /*6910*/  SHF.L.U32 R4, R5, 0x1f, RZ ;  /* 0x0000001f05047819 */ /* 0x000fe200000006ff */
[----:B0-----:R-:W-:Y:S06]  /*6920*/  @!P0 BRA `(.L_x_188) ;  /* 0x0000000000e48947 */ /* 0x001fec0003800000 */
.L_x_200:
[----:B------:R-:W1:Y:S01]  /*6930*/  SYNCS.PHASECHK.TRANS64.TRYWAIT P0, [R9+URZ], R4 ;  /* 0x00000004090075a7 */ /* 0x000e62000800017f */
[----:B------:R-:W-:-:S05]  /*6940*/  VIADD R0, R8, 0x1 ;  /* 0x0000000108007836 */ /* 0x000fca0000000000 */
[----:B------:R-:W-:-:S04]  /*6950*/  ISETP.NE.AND P1, PT, R0, 0x3, PT ;  /* 0x000000030000780c */ /* 0x000fc80003f25270 */
[----:B0-----:R-:W-:Y:S02]  /*6960*/  SEL R2, RZ, 0x1, P1 ;  /* 0x00000001ff027807 */ /* 0x001fe40000800000 */
[----:B------:R-:W-:Y:S02]  /*6970*/  SEL R0, R0, RZ, P1 ;  /* 0x000000ff00007207 */ /* 0x000fe40000800000 */
[----:B------:R-:W-:Y:S01]  /*6980*/  LOP3.LUT R2, R5, R2, RZ, 0x3c, !PT ;  /* 0x0000000205027212 */ /* 0x000fe200078e3cff */
[----:B-1----:R-:W-:Y:S06]  /*6990*/  @!P0 BRA `(.L_x_189) ;  /* 0x0000000000dc8947 */ /* 0x002fec0003800000 */
.L_x_201:
[----:B------:R-:W-:Y:S01]  /*69a0*/  IMAD R3, R0, 0x8, R3 ;  /* 0x0000000800037824 */ /* 0x000fe200078e0203 */
[----:B------:R-:W-:-:S07]  /*69b0*/  SHF.L.U32 R0, R2, 0x1f, RZ ;  /* 0x0000001f02007819 */ /* 0x000fce00000006ff */
.L_x_190:
[----:B-1----:R1:W2:Y:S02]  /*69c0*/  SYNCS.PHASECHK.TRANS64.TRYWAIT P0, [R3+URZ], R0 ;  /* 0x00000000030075a7 */ /* 0x0022a4000800017f */
[----:B--2---:R-:W-:Y:S05]  /*69d0*/  @!P0 NANOSLEEP.SYNCS 0x989680 ;  /* 0x009896800000895d */ /* 0x004fea0003900000 */
[----:B------:R-:W2:Y:S02]  /*69e0*/  @!P0 SYNCS.PHASECHK.TRANS64 P0, [R3+URZ], R0 ;  /* 0x00000000030085a7 */ /* 0x000ea4000800007f */
[----:B--2---:R-:W-:Y:S05]  /*69f0*/  @!P0 BRA `(.L_x_190) ;  /* 0xfffffffc00f08947 */ /* 0x004fea000383ffff */
.L_x_186:
[----:B------:R-:W-:Y:S05]  /*6a00*/  BSYNC B0 ;  /* 0x0000000000007941 */ /* 0x000fea0003800000 */
.L_x_185:
[----:B------:R-:W-:Y:S05]  /*6a10*/  EXIT ;  /* 0x000000000000794d */ /* 0x000fea0003800000 */
.L_x_19:
[----:B-1----:R1:W2:Y:S02]  /*6a20*/  SYNCS.PHASECHK.TRANS64.TRYWAIT P0, [R97+URZ], R0 ;  /* 0x00000000610075a7 */ /* 0x0022a4000800017f */
[----:B--2---:R-:W-:Y:S05]  /*6a30*/  @!P0 NANOSLEEP.SYNCS 0x989680 ;  /* 0x009896800000895d */ /* 0x004fea0003900000 */
[----:B------:R-:W2:Y:S02]  /*6a40*/  @!P0 SYNCS.PHASECHK.TRANS64 P0, [R97+URZ], R0 ;  /* 0x00000000610085a7 */ /* 0x000ea4000800007f */
[----:B--2---:R-:W-:Y:S05]  /*6a50*/  @!P0 BRA `(.L_x_19) ;  /* 0xfffffffc00f08947 */ /* 0x004fea000383ffff */
[----:B------:R-:W-:Y:S05]  /*6a60*/  BRA `(.L_x_191) ;  /* 0xffffffac00307947 */ /* 0x000fea000383ffff */
.L_x_24:
[----:B--2---:R2:W3:Y:S02]  /*6a70*/  SYNCS.PHASECHK.TRANS64.TRYWAIT P1, [R3+URZ], R0 ;  /* 0x00000000030075a7 */ /* 0x0044e4000802017f */
[----:B---3--:R-:W-:Y:S05]  /*6a80*/  @!P1 NANOSLEEP.SYNCS 0x989680 ;  /* 0x009896800000995d */ /* 0x008fea0003900000 */
[----:B------:R-:W3:Y:S02]  /*6a90*/  @!P1 SYNCS.PHASECHK.TRANS64 P1, [R3+URZ], R0 ;  /* 0x00000000030095a7 */ /* 0x000ee4000802007f */
[----:B---3--:R-:W-:Y:S05]  /*6aa0*/  @!P1 BRA `(.L_x_24) ;  /* 0xfffffffc00f09947 */ /* 0x008fea000383ffff */
[----:B------:R-:W-:Y:S05]  /*6ab0*/  BRA `(.L_x_23) ;  /* 0xffffffac00987947 */ /* 0x000fea000383ffff */
.L_x_29:
[----:B--2---:R-:W-:-:S04]  /*6ac0*/  IMAD.U32 R5, RZ, RZ, UR4 ;  /* 0x00000004ff057e24 */ /* 0x004fc8000f8e00ff */
[----:B------:R2:W3:Y:S03]  /*6ad0*/  SYNCS.PHASECHK.TRANS64.TRYWAIT P1, [R5+URZ], R4 ;  /* 0x00000004050075a7 */ /* 0x0004e6000802017f */
[----:B---3--:R-:W-:Y:S05]  /*6ae0*/  @!P1 NANOSLEEP.SYNCS 0x989680 ;  /* 0x009896800000995d */ /* 0x008fea0003900000 */
[----:B------:R-:W3:Y:S02]  /*6af0*/  @!P1 SYNCS.PHASECHK.TRANS64 P1, [R5+URZ], R4 ;  /* 0x00000004050095a7 */ /* 0x000ee4000802007f */
[----:B---3--:R-:W-:Y:S05]  /*6b00*/  @!P1 BRA `(.L_x_29) ;  /* 0xfffffffc00ec9947 */ /* 0x008fea000383ffff */
[----:B------:R-:W-:Y:S05]  /*6b10*/  BRA `(.L_x_28) ;  /* 0xffffffb000107947 */ /* 0x000fea000383ffff */
.L_x_35:
[----:B-1----:R1:W2:Y:S02]  /*6b20*/  SYNCS.PHASECHK.TRANS64.TRYWAIT P0, [R97+URZ+0x10], R0 ;  /* 0x00001000610075a7 */ /* 0x0022a4000800017f */
[----:B--2---:R-:W-:Y:S05]  /*6b30*/  @!P0 NANOSLEEP.SYNCS 0x989680 ;  /* 0x009896800000895d */ /* 0x004fea0003900000 */
[----:B------:R-:W2:Y:S02]  /*6b40*/  @!P0 SYNCS.PHASECHK.TRANS64 P0, [R97+URZ+0x10], R0 ;  /* 0x00001000610085a7 */ /* 0x000ea4000800007f */
[----:B--2---:R-:W-:Y:S05]  /*6b50*/  @!P0 BRA `(.L_x_35) ;  /* 0xfffffffc00f08947 */ /* 0x004fea000383ffff */
[----:B------:R-:W-:Y:S05]  /*6b60*/  BRA `(.L_x_192) ;  /* 0xffffffb4001c7947 */ /* 0x000fea000383ffff */
.L_x_172:
[----:B------:R-:W-:Y:S01]  /*6b70*/  BSSY B1, `(.L_x_193) ;  /* 0x0000006000017945 */ /* 0x000fe20003800000 */
[----:B------:R-:W-:-:S07]  /*6b80*/  IMAD.MOV.U32 R15, RZ, RZ, -0x1 ;  /* 0xffffffffff0f7424 */ /* 0x000fce00078e00ff */
[----:B-----5:R-:W-:Y:S05]  /*6b90*/  WARPSYNC.COLLECTIVE R15, `(.L_x_194) ;  /* 0x000000000f0c7348 */ /* 0x020fea0003c00000 */
[----:B------:R-:W-:Y:S02]  /*6ba0*/  ELECT P6, UR62, PT ;  /* 0x00000000003e782f */ /* 0x000fe400038c0000 */
[----:B------:R-:W-:Y:S01]  /*6bb0*/  MOV R14, UR62 ;  /* 0x0000003e000e7c02 */ /* 0x000fe20008000f00 */
[----:B-----5:R-:W-:Y:S10]  /*6bc0*/  ENDCOLLECTIVE ;  /* 0x000000000000791b */ /* 0x020ff40003800000 */
.L_x_194:
[----:B------:R-:W-:Y:S05]  /*6bd0*/  BSYNC B1 ;  /* 0x0000000000017941 */ /* 0x000fea0003800000 */
.L_x_193:
[----:B------:R-:W-:Y:S05]  /*6be0*/  BRA `(.L_x_195) ;  /* 0xfffffff0001c7947 */ /* 0x000fea000383ffff */
.L_x_175:
[----:B0-----:R0:W1:Y:S02]  /*6bf0*/  SYNCS.PHASECHK.TRANS64.TRYWAIT P1, [R12+URZ+0x18], R5 ;  /* 0x000018050c0075a7 */ /* 0x001064000802017f */
[----:B-1----:R-:W-:Y:S05]  /*6c00*/  @!P1 NANOSLEEP.SYNCS 0x989680 ;  /* 0x009896800000995d */ /* 0x002fea0003900000 */
[----:B------:R-:W1:Y:S02]  /*6c10*/  @!P1 SYNCS.PHASECHK.TRANS64 P1, [R12+URZ+0x18], R5 ;  /* 0x000018050c0095a7 */ /* 0x000e64000802007f */
[----:B-1----:R-:W-:Y:S05]  /*6c20*/  @!P1 BRA `(.L_x_175) ;  /* 0xfffffffc00f09947 */ /* 0x002fea000383ffff */
[----:B------:R-:W-:Y:S05]  /*6c30*/  BRA `(.L_x_196) ;  /* 0xfffffff000507947 */ /* 0x000fea000383ffff */
.L_x_184:
[----:B------:R-:W-:Y:S01]  /*6c40*/  BSSY B0, `(.L_x_197) ;  /* 0x0000006000007945 */ /* 0x000fe20003800000 */
[----:B------:R-:W-:-:S07]  /*6c50*/  IMAD.MOV.U32 R15, RZ, RZ, -0x1 ;  /* 0xffffffffff0f7424 */ /* 0x000fce00078e00ff */
[----:B-----5:R-:W-:Y:S05]  /*6c60*/  WARPSYNC.COLLECTIVE R15, `(.L_x_198) ;  /* 0x000000000f0c7348 */ /* 0x020fea0003c00000 */
[----:B------:R-:W-:Y:S02]  /*6c70*/  ELECT P6, UR62, PT ;  /* 0x00000000003e782f */ /* 0x000fe400038c0000 */
[----:B------:R-:W-:Y:S01]  /*6c80*/  MOV R14, UR62 ;  /* 0x0000003e000e7c02 */ /* 0x000fe20008000f00 */
[----:B-----5:R-:W-:Y:S10]  /*6c90*/  ENDCOLLECTIVE ;  /* 0x000000000000791b */ /* 0x020ff40003800000 */
.L_x_198:
[----:B------:R-:W-:Y:S05]  /*6ca0*/  BSYNC B0 ;  /* 0x0000000000007941 */ /* 0x000fea0003800000 */
.L_x_197:
[----:B------:R-:W-:Y:S05]  /*6cb0*/  BRA `(.L_x_199) ;  /* 0xfffffff800c87947 */ /* 0x000fea000383ffff */
.L_x_188:
[----:B0-----:R0:W1:Y:S02]  /*6cc0*/  SYNCS.PHASECHK.TRANS64.TRYWAIT P0, [R7+URZ], R2 ;  /* 0x00000002070075a7 */ /* 0x001064000800017f */
[----:B-1----:R-:W-:Y:S05]  /*6cd0*/  @!P0 NANOSLEEP.SYNCS 0x989680 ;  /* 0x009896800000895d */ /* 0x002fea0003900000 */
[----:B------:R-:W1:Y:S02]  /*6ce0*/  @!P0 SYNCS.PHASECHK.TRANS64 P0, [R7+URZ], R2 ;  /* 0x00000002070085a7 */ /* 0x000e64000800007f */
[----:B-1----:R-:W-:Y:S05]  /*6cf0*/  @!P0 BRA `(.L_x_188) ;  /* 0xfffffffc00f08947 */ /* 0x002fea000383ffff */
[----:B------:R-:W-:Y:S05]  /*6d00*/  BRA `(.L_x_200) ;  /* 0xfffffffc00087947 */ /* 0x000fea000383ffff */
.L_x_189:
[----:B0-----:R0:W1:Y:S02]  /*6d10*/  SYNCS.PHASECHK.TRANS64.TRYWAIT P0, [R9+URZ], R4 ;  /* 0x00000004090075a7 */ /* 0x001064000800017f */
[----:B-1----:R-:W-:Y:S05]  /*6d20*/  @!P0 NANOSLEEP.SYNCS 0x989680 ;  /* 0x009896800000895d */ /* 0x002fea0003900000 */
[----:B------:R-:W1:Y:S02]  /*6d30*/  @!P0 SYNCS.PHASECHK.TRANS64 P0, [R9+URZ], R4 ;  /* 0x00000004090085a7 */ /* 0x000e64000800007f */
[----:B-1----:R-:W-:Y:S05]  /*6d40*/  @!P0 BRA `(.L_x_189) ;  /* 0xfffffffc00f08947 */ /* 0x002fea000383ffff */
[----:B------:R-:W-:Y:S05]  /*6d50*/  BRA `(.L_x_201) ;  /* 0xfffffffc00107947 */ /* 0x000fea000383ffff */
.L_x_202:
[----:B------:R-:W-:-:S00]  /*6d60*/  BRA `(.L_x_202) ;  /* 0xfffffffc00fc7947 */ /* 0x000fc0000383ffff */
[----:B------:R-:W-:-:S00]  /*6d70*/  NOP ;  /* 0x0000000000007918 */ /* 0x000fc00000000000 */
        /* <DEDUP_REMOVED lines=8> */
.L_x_203:


//--------------------- .nv.global.init           --------------------------
	.section	.nv.global.init,"aw",@progbits
.nv.global.init:
	.type		$str$22,@object
	.size		$str$22,($str$23 - $str$22)
$str$22:
        /*0000*/ 	.byte	0x6b, 0x5f, 0x74, 0x69, 0x6c, 0x65, 0x5f, 0x63, 0x6f, 0x75, 0x6e, 0x74, 0x20, 0x3e, 0x3d, 0x20
        /*0010*/ 	.byte	0x31, 0x00
	.type		$str$23,@object
	.size		$str$23,(__unnamed_1 - $str$23)
$str$23:
        /*0012*/ 	.byte	0x2f, 0x74, 0x6d, 0x70, 0x2f, 0x63, 0x75, 0x74, 0x6c, 0x61, 0x73, 0x73, 0x5f, 0x73, 0x77, 0x65
        /*0022*/ 	.byte	0x65, 0x70, 0x5f, 0x73, 0x72, 0x63, 0x2f, 0x69, 0x6e, 0x63, 0x6c, 0x75, 0x64, 0x65, 0x2f, 0x63
        /*0032*/ 	.byte	0x75, 0x74, 0x6c, 0x61, 0x73, 0x73, 0x2f, 0x67, 0x65, 0x6d, 0x6d, 0x2f, 0x63, 0x6f, 0x6c, 0x6c
        /*0042*/ 	.byte	0x65, 0x63, 0x74, 0x69, 0x76, 0x65, 0x2f, 0x73, 0x6d, 0x39, 0x30, 0x5f, 0x6d, 0x6d, 0x61, 0x5f
        /*0052*/ 	.byte	0x74, 0x6d, 0x61, 0x5f, 0x67, 0x6d, 0x6d, 0x61, 0x5f, 0x73, 0x73, 0x5f, 0x77, 0x61, 0x72, 0x70
        /*0062*/ 	.byte	0x73, 0x70, 0x65, 0x63, 0x69, 0x61, 0x6c, 0x69, 0x7a, 0x65, 0x64, 0x2e, 0x68, 0x70, 0x70, 0x00
	.type		__unnamed_1,@object
	.size		__unnamed_1,(.L_0 - __unnamed_1)
__unnamed_1:
        /*0072*/ 	.byte	0x76, 0x6f, 0x69, 0x64, 0x20, 0x63, 0x75, 0x74, 0x6c, 0x61, 0x73, 0x73, 0x3a, 0x3a, 0x67, 0x65
        /* <DEDUP_REMOVED lines=172> */
        /*0b42*/ 	.byte	0x69, 0x74, 0x79, 0x5d, 0x00
.L_0:


//--------------------- .nv.shared._ZN7cutlass13device_kernelINS_4gemm6kernel13GemmUniversalIN4cute5tupleIJiiiiEEENS1_10collective13CollectiveMmaINS1_34MainloopSm90TmaGmmaWarpSpecializedILi3ENS5_IJNS4_1CILi2EEENSA_ILi1EEESC_EEENS1_32KernelTmaWarpSpecializedPingpongEEENS5_IJNSA_ILi64EEENSA_ILi128EEESG_EEEaNS5_IJlSC_lEEEaSJ_NS4_8TiledMMAINS4_8MMA_AtomIJNS4_4SM904GMMA27MMA_64x128x32_S32S8S8_SS_TNEEEENS4_6LayoutINS5_IJSC_SC_SC_EEENS5_IJNSA_ILi0EEESS_SS_EEEEENS5_IJNS4_10UnderscoreESV_SV_EEEEENS4_13SM90_TMA_LOADENS4_14ComposedLayoutINS4_7SwizzleILi2ELi4ELi3EEENS4_18smem_ptr_flag_bitsILi8EEENSQ_INS5_IJNSA_ILi8EEESG_EEENS5_IJSG_SC_EEEEEEEvNS4_8identityENS4_23SM90_TMA_LOAD_MULTICASTES18_vS19_EENS_8epilogue10collective6detail29Sm90TmaWarpSpecializedAdapterINS1D_15DefaultEpilogueIaSJ_SJ_NS1C_6thread17LinearCombinationIaLi1EiiLNS1H_9ScaleType4KindE0ELNS_15FloatRoundStyleE2EaEENS1_15EpilogueDefaultEEEEEvvEEEEvNT_6ParamsE --------------------------
	.section	.nv.shared._ZN7cutlass13device_kernelINS_4gemm6kernel13GemmUniversalIN4cute5tupleIJiiiiEEENS1_10collective13CollectiveMmaINS1_34MainloopSm90TmaGmmaWarpSpecializedILi3ENS5_IJNS4_1CILi2EEENSA_ILi1EEESC_EEENS1_32KernelTmaWarpSpecializedPingpongEEENS5_IJNSA_ILi64EEENSA_ILi128EEESG_EEEaNS5_IJlSC_lEEEaSJ_NS4_8TiledMMAINS4_8MMA_AtomIJNS4_4SM904GMMA27MMA_64x128x32_S32S8S8_SS_TNEEEENS4_6LayoutINS5_IJSC_SC_SC_EEENS5_IJNSA_ILi0EEESS_SS_EEEEENS5_IJNS4_10UnderscoreESV_SV_EEEEENS4_13SM90_TMA_LOADENS4_14ComposedLayoutINS4_7SwizzleILi2ELi4ELi3EEENS4_18smem_ptr_flag_bitsILi8EEENSQ_INS5_IJNSA_ILi8EEESG_EEENS5_IJSG_SC_EEEEEEEvNS4_8identityENS4_23SM90_TMA_LOAD_MULTICASTES18_vS19_EENS_8epilogue10collective6detail29Sm90TmaWarpSpecializedAdapterINS1D_15DefaultEpilogueIaSJ_SJ_NS1C_6thread17LinearCombinationIaLi1EiiLNS1H_9ScaleType4KindE0ELNS_15FloatRoundStyleE2EaEENS1_15EpilogueDefaultEEEEEvvEEEEvNT_6ParamsE,"aw",@nobits
	.sectionflags	@""
	.align	16
	.zero		1024


//--------------------- .nv.shared.reserved.0     --------------------------
	.section	.nv.shared.reserved.0,"aw",@nobits
	.weak		__nv_reservedSMEM_offset_0_alias
	.size		__nv_reservedSMEM_offset_0_alias, 0, 0
	.other		__nv_reservedSMEM_offset_0_alias,@"STO_CUDA_RESERVED_SHARED STV_DEFAULT"
__nv_reservedSMEM_offset_0_alias:
	.zero		0


//--------------------- .nv.global                --------------------------
	.section	.nv.global,"aw",@nobits
.nv.global:
	.type		_ZN39_INTERNAL_d4373a51_4_k_cu_f1e94f07_54294cute1_E,@object
	.size		_ZN39_INTERNAL_d4373a51_4_k_cu_f1e94f07_54294cute1_E,(_ZN39_INTERNAL_d4373a51_4_k_cu_f1e94f07_54294cuda3std3__45__cpo6cbeginE - _ZN39_INTERNAL_d4373a51_4_k_cu_f1e94f07_54294cute1_E)
_ZN39_INTERNAL_d4373a51_4_k_cu_f1e94f07_54294cute1_E:
	.zero		1
	.type		_ZN39_INTERNAL_d4373a51_4_k_cu_f1e94f07_54294cuda3std3__45__cpo6cbeginE,@object
	.size		_ZN39_INTERNAL_d4373a51_4_k_cu_f1e94f07_54294cuda3std3__45__cpo6cbeginE,(_ZN39_INTERNAL_d4373a51_4_k_cu_f1e94f07_54294cuda3std3__48in_placeE - _ZN39_INTERNAL_d4373a51_4_k_cu_f1e94f07_54294cuda3std3__45__cpo6cbeginE)
_ZN39_INTERNAL_d4373a51_4_k_cu_f1e94f07_54294cuda3std3__45__cpo6cbeginE:
	.zero		1
	.type		_ZN39_INTERNAL_d4373a51_4_k_cu_f1e94f07_54294cuda3std3__48in_placeE,@object
	.size		_ZN39_INTERNAL_d4373a51_4_k_cu_f1e94f07_54294cuda3std3__48in_placeE,(_ZN39_INTERNAL_d4373a51_4_k_cu_f1e94f07_54294cuda3std6ranges3__45__cpo9iter_moveE - _ZN39_INTERNAL_d4373a51_4_k_cu_f1e94f07_54294cuda3std3__48in_placeE)
_ZN39_INTERNAL_d4373a51_4_k_cu_f1e94f07_54294cuda3std3__48in_placeE:
	.zero		1
	.type		_ZN39_INTERNAL_d4373a51_4_k_cu_f1e94f07_54294cuda3std6ranges3__45__cpo9iter_moveE,@object
	.size		_ZN39_INTERNAL_d4373a51_4_k_cu_f1e94f07_54294cuda3std6ranges3__45__cpo9iter_moveE,(_ZN39_INTERNAL_d4373a51_4_k_cu_f1e94f07_54294cuda3std3__45__cpo5beginE - _ZN39_INTERNAL_d4373a51_4_k_cu_f1e94f07_54294cuda3std6ranges3__45__cpo9iter_moveE)
_ZN39_INTERNAL_d4373a51_4_k_cu_f1e94f07_54294cuda3std6ranges3__45__cpo9iter_moveE:
	.zero		1
	.type		_ZN39_INTERNAL_d4373a51_4_k_cu_f1e94f07_54294cuda3std3__45__cpo5beginE,@object
	.size		_ZN39_INTERNAL_d4373a51_4_k_cu_f1e94f07_54294cuda3std3__45__cpo5beginE,(_ZN39_INTERNAL_d4373a51_4_k_cu_f1e94f07_54294cuda3std3__441_GLOBAL__N__d4373a51_4_k_cu_f1e94f07_54296ignoreE - _ZN39_INTERNAL_d4373a51_4_k_cu_f1e94f07_54294cuda3std3__45__cpo5beginE)
_ZN39_INTERNAL_d4373a51_4_k_cu_f1e94f07_54294cuda3std3__45__cpo5beginE:
	.zero		1
	.type		_ZN39_INTERNAL_d4373a51_4_k_cu_f1e94f07_54294cuda3std3__441_GLOBAL__N__d4373a51_4_k_cu_f1e94f07_54296ignoreE,@object
	.size		_ZN39_INTERNAL_d4373a51_4_k_cu_f1e94f07_54294cuda3std3__441_GLOBAL__N__d4373a51_4_k_cu_f1e94f07_54296ignoreE,(_ZN39_INTERNAL_d4373a51_4_k_cu_f1e94f07_54294cute7productE - _ZN39_INTERNAL_d4373a51_4_k_cu_f1e94f07_54294cuda3std3__441_GLOBAL__N__d4373a51_4_k_cu_f1e94f07_54296ignoreE)
_ZN39_INTERNAL_d4373a51_4_k_cu_f1e94f07_54294cuda3std3__441_GLOBAL__N__d4373a51_4_k_cu_f1e94f07_54296ignoreE:
	.zero		1
	.type		_ZN39_INTERNAL_d4373a51_4_k_cu_f1e94f07_54294cute7productE,@object
	.size		_ZN39_INTERNAL_d4373a51_4_k_cu_f1e94f07_54294cute7productE,(_ZN39_INTERNAL_d4373a51_4_k_cu_f1e94f07_54294cuda3std3__45__cpo3endE - _ZN39_INTERNAL_d4373a51_4_k_cu_f1e94f07_54294cute7productE)
_ZN39_INTERNAL_d4373a51_4_k_cu_f1e94f07_54294cute7productE:
	.zero		1
	.type		_ZN39_INTERNAL_d4373a51_4_k_cu_f1e94f07_54294cuda3std3__45__cpo3endE,@object
	.size		_ZN39_INTERNAL_d4373a51_4_k_cu_f1e94f07_54294cuda3std3__45__cpo3endE,(_ZN39_INTERNAL_d4373a51_4_k_cu_f1e94f07_54294cuda3std3__419piecewise_constructE - _ZN39_INTERNAL_d4373a51_4_k_cu_f1e94f07_54294cuda3std3__45__cpo3endE)
_ZN39_INTERNAL_d4373a51_4_k_cu_f1e94f07_54294cuda3std3__45__cpo3endE:
	.zero		1
	.type		_ZN39_INTERNAL_d4373a51_4_k_cu_f1e94f07_54294cuda3std3__419piecewise_constructE,@object
	.size		_ZN39_INTERNAL_d4373a51_4_k_cu_f1e94f07_54294cuda3std3__419piecewise_constructE,(_ZN39_INTERNAL_d4373a51_4_k_cu_f1e94f07_54294cuda3std3__45__cpo4cendE - _ZN39_INTERNAL_d4373a51_4_k_cu_f1e94f07_54294cuda3std3__419piecewise_constructE)
_ZN39_INTERNAL_d4373a51_4_k_cu_f1e94f07_54294cuda3std3__419piecewise_constructE:
	.zero		1
	.type		_ZN39_INTERNAL_d4373a51_4_k_cu_f1e94f07_54294cuda3std3__45__cpo4cendE,@object
	.size		_ZN39_INTERNAL_d4373a51_4_k_cu_f1e94f07_54294cuda3std3__45__cpo4cendE,(_ZN39_INTERNAL_d4373a51_4_k_cu_f1e94f07_54294cuda3std6ranges3__45__cpo4swapE - _ZN39_INTERNAL_d4373a51_4_k_cu_f1e94f07_54294cuda3std3__45__cpo4cendE)
_ZN39_INTERNAL_d4373a51_4_k_cu_f1e94f07_54294cuda3std3__45__cpo4cendE:
	.zero		1
	.type		_ZN39_INTERNAL_d4373a51_4_k_cu_f1e94f07_54294cuda3std6ranges3__45__cpo4swapE,@object
	.size		_ZN39_INTERNAL_d4373a51_4_k_cu_f1e94f07_54294cuda3std6ranges3__45__cpo4swapE,(.L_8 - _ZN39_INTERNAL_d4373a51_4_k_cu_f1e94f07_54294cuda3std6ranges3__45__cpo4swapE)
_ZN39_INTERNAL_d4373a51_4_k_cu_f1e94f07_54294cuda3std6ranges3__45__cpo4swapE:
	.zero		1
.L_8:


//--------------------- .nv.constant0._ZN7cutlass13device_kernelINS_4gemm6kernel13GemmUniversalIN4cute5tupleIJiiiiEEENS1_10collective13CollectiveMmaINS1_34MainloopSm90TmaGmmaWarpSpecializedILi3ENS5_IJNS4_1CILi2EEENSA_ILi1EEESC_EEENS1_32KernelTmaWarpSpecializedPingpongEEENS5_IJNSA_ILi64EEENSA_ILi128EEESG_EEEaNS5_IJlSC_lEEEaSJ_NS4_8TiledMMAINS4_8MMA_AtomIJNS4_4SM904GMMA27MMA_64x128x32_S32S8S8_SS_TNEEEENS4_6LayoutINS5_IJSC_SC_SC_EEENS5_IJNSA_ILi0EEESS_SS_EEEEENS5_IJNS4_10UnderscoreESV_SV_EEEEENS4_13SM90_TMA_LOADENS4_14ComposedLayoutINS4_7SwizzleILi2ELi4ELi3EEENS4_18smem_ptr_flag_bitsILi8EEENSQ_INS5_IJNSA_ILi8EEESG_EEENS5_IJSG_SC_EEEEEEEvNS4_8identityENS4_23SM90_TMA_LOAD_MULTICASTES18_vS19_EENS_8epilogue10collective6detail29Sm90TmaWarpSpecializedAdapterINS1D_15DefaultEpilogueIaSJ_SJ_NS1C_6thread17LinearCombinationIaLi1EiiLNS1H_9ScaleType4KindE0ELNS_15FloatRoundStyleE2EaEENS1_15EpilogueDefaultEEEEEvvEEEEvNT_6ParamsE --------------------------
	.section	.nv.constant0._ZN7cutlass13device_kernelINS_4gemm6kernel13GemmUniversalIN4cute5tupleIJiiiiEEENS1_10collective13CollectiveMmaINS1_34MainloopSm90TmaGmmaWarpSpecializedILi3ENS5_IJNS4_1CILi2EEENSA_ILi1EEESC_EEENS1_32KernelTmaWarpSpecializedPingpongEEENS5_IJNSA_ILi64EEENSA_ILi128EEESG_EEEaNS5_IJlSC_lEEEaSJ_NS4_8TiledMMAINS4_8MMA_AtomIJNS4_4SM904GMMA27MMA_64x128x32_S32S8S8_SS_TNEEEENS4_6LayoutINS5_IJSC_SC_SC_EEENS5_IJNSA_ILi0EEESS_SS_EEEEENS5_IJNS4_10UnderscoreESV_SV_EEEEENS4_13SM90_TMA_LOADENS4_14ComposedLayoutINS4_7SwizzleILi2ELi4ELi3EEENS4_18smem_ptr_flag_bitsILi8EEENSQ_INS5_IJNSA_ILi8EEESG_EEENS5_IJSG_SC_EEEEEEEvNS4_8identityENS4_23SM90_TMA_LOAD_MULTICASTES18_vS19_EENS_8epilogue10collective6detail29Sm90TmaWarpSpecializedAdapterINS1D_15DefaultEpilogueIaSJ_SJ_NS1C_6thread17LinearCombinationIaLi1EiiLNS1H_9ScaleType4KindE0ELNS_15FloatRoundStyleE2EaEENS1_15EpilogueDefaultEEEEEvvEEEEvNT_6ParamsE,"a",@progbits
	.sectionflags	@""
	.align	4
.nv.constant0._ZN7cutlass13device_kernelINS_4gemm6kernel13GemmUniversalIN4cute5tupleIJiiiiEEENS1_10collective13CollectiveMmaINS1_34MainloopSm90TmaGmmaWarpSpecializedILi3ENS5_IJNS4_1CILi2EEENSA_ILi1EEESC_EEENS1_32KernelTmaWarpSpecializedPingpongEEENS5_IJNSA_ILi64EEENSA_ILi128EEESG_EEEaNS5_IJlSC_lEEEaSJ_NS4_8TiledMMAINS4_8MMA_AtomIJNS4_4SM904GMMA27MMA_64x128x32_S32S8S8_SS_TNEEEENS4_6LayoutINS5_IJSC_SC_SC_EEENS5_IJNSA_ILi0EEESS_SS_EEEEENS5_IJNS4_10UnderscoreESV_SV_EEEEENS4_13SM90_TMA_LOADENS4_14ComposedLayoutINS4_7SwizzleILi2ELi4ELi3EEENS4_18smem_ptr_flag_bitsILi8EEENSQ_INS5_IJNSA_ILi8EEESG_EEENS5_IJSG_SC_EEEEEEEvNS4_8identityENS4_23SM90_TMA_LOAD_MULTICASTES18_vS19_EENS_8epilogue10collective6detail29Sm90TmaWarpSpecializedAdapterINS1D_15DefaultEpilogueIaSJ_SJ_NS1C_6thread17LinearCombinationIaLi1EiiLNS1H_9ScaleType4KindE0ELNS_15FloatRoundStyleE2EaEENS1_15EpilogueDefaultEEEEEvvEEEEvNT_6ParamsE:
	.zero		1664


//--------------------- SYMBOLS --------------------------

	.type		.nv.reservedSmem.offset0,@object
	.size		.nv.reservedSmem.offset0,0x4
	.type		__assertfail,@function
